//
// Generated by NVIDIA NVVM Compiler
//
// Compiler Build ID: CL-36424714
// Cuda compilation tools, release 13.0, V13.0.88
// Based on NVVM 20.0.0
//

.version 9.0
.target sm_100
.address_size 64

	// .globl	_Z24sharedMemCyclicReductionPdS_S_S_S_S_S_S_S_dddddiii
// _ZZ24sharedMemCyclicReductionPdS_S_S_S_S_S_S_S_dddddiiiE3d_l has been demoted

.visible .entry _Z24sharedMemCyclicReductionPdS_S_S_S_S_S_S_S_dddddiii(
	.param .u64 .ptr .align 1 _Z24sharedMemCyclicReductionPdS_S_S_S_S_S_S_S_dddddiii_param_0,
	.param .u64 .ptr .align 1 _Z24sharedMemCyclicReductionPdS_S_S_S_S_S_S_S_dddddiii_param_1,
	.param .u64 .ptr .align 1 _Z24sharedMemCyclicReductionPdS_S_S_S_S_S_S_S_dddddiii_param_2,
	.param .u64 .ptr .align 1 _Z24sharedMemCyclicReductionPdS_S_S_S_S_S_S_S_dddddiii_param_3,
	.param .u64 .ptr .align 1 _Z24sharedMemCyclicReductionPdS_S_S_S_S_S_S_S_dddddiii_param_4,
	.param .u64 .ptr .align 1 _Z24sharedMemCyclicReductionPdS_S_S_S_S_S_S_S_dddddiii_param_5,
	.param .u64 .ptr .align 1 _Z24sharedMemCyclicReductionPdS_S_S_S_S_S_S_S_dddddiii_param_6,
	.param .u64 .ptr .align 1 _Z24sharedMemCyclicReductionPdS_S_S_S_S_S_S_S_dddddiii_param_7,
	.param .u64 .ptr .align 1 _Z24sharedMemCyclicReductionPdS_S_S_S_S_S_S_S_dddddiii_param_8,
	.param .f64 _Z24sharedMemCyclicReductionPdS_S_S_S_S_S_S_S_dddddiii_param_9,
	.param .f64 _Z24sharedMemCyclicReductionPdS_S_S_S_S_S_S_S_dddddiii_param_10,
	.param .f64 _Z24sharedMemCyclicReductionPdS_S_S_S_S_S_S_S_dddddiii_param_11,
	.param .f64 _Z24sharedMemCyclicReductionPdS_S_S_S_S_S_S_S_dddddiii_param_12,
	.param .f64 _Z24sharedMemCyclicReductionPdS_S_S_S_S_S_S_S_dddddiii_param_13,
	.param .u32 _Z24sharedMemCyclicReductionPdS_S_S_S_S_S_S_S_dddddiii_param_14,
	.param .u32 _Z24sharedMemCyclicReductionPdS_S_S_S_S_S_S_S_dddddiii_param_15,
	.param .u32 _Z24sharedMemCyclicReductionPdS_S_S_S_S_S_S_S_dddddiii_param_16
)
{
	.reg .pred 	%p<22>;
	.reg .b32 	%r<125>;
	.reg .b32 	%f<80>;
	.reg .b64 	%rd<52>;
	.reg .b64 	%fd<108>;
	// demoted variable
	.shared .align 8 .b8 _ZZ24sharedMemCyclicReductionPdS_S_S_S_S_S_S_S_dddddiiiE3d_l[1024];
	ld.param.u64 	%rd13, [_Z24sharedMemCyclicReductionPdS_S_S_S_S_S_S_S_dddddiii_param_0];
	ld.param.u64 	%rd14, [_Z24sharedMemCyclicReductionPdS_S_S_S_S_S_S_S_dddddiii_param_1];
	ld.param.u64 	%rd15, [_Z24sharedMemCyclicReductionPdS_S_S_S_S_S_S_S_dddddiii_param_2];
	ld.param.u64 	%rd16, [_Z24sharedMemCyclicReductionPdS_S_S_S_S_S_S_S_dddddiii_param_3];
	ld.param.u64 	%rd17, [_Z24sharedMemCyclicReductionPdS_S_S_S_S_S_S_S_dddddiii_param_4];
	ld.param.u64 	%rd18, [_Z24sharedMemCyclicReductionPdS_S_S_S_S_S_S_S_dddddiii_param_5];
	ld.param.u64 	%rd19, [_Z24sharedMemCyclicReductionPdS_S_S_S_S_S_S_S_dddddiii_param_6];
	ld.param.u64 	%rd20, [_Z24sharedMemCyclicReductionPdS_S_S_S_S_S_S_S_dddddiii_param_7];
	ld.param.u64 	%rd21, [_Z24sharedMemCyclicReductionPdS_S_S_S_S_S_S_S_dddddiii_param_8];
	ld.param.f64 	%fd106, [_Z24sharedMemCyclicReductionPdS_S_S_S_S_S_S_S_dddddiii_param_10];
	ld.param.f64 	%fd104, [_Z24sharedMemCyclicReductionPdS_S_S_S_S_S_S_S_dddddiii_param_12];
	ld.param.u32 	%r23, [_Z24sharedMemCyclicReductionPdS_S_S_S_S_S_S_S_dddddiii_param_14];
	ld.param.u32 	%r24, [_Z24sharedMemCyclicReductionPdS_S_S_S_S_S_S_S_dddddiii_param_15];
	cvta.to.global.u64 	%rd1, %rd13;
	cvta.to.global.u64 	%rd2, %rd19;
	cvta.to.global.u64 	%rd3, %rd15;
	cvta.to.global.u64 	%rd4, %rd14;
	cvta.to.global.u64 	%rd5, %rd20;
	cvta.to.global.u64 	%rd6, %rd21;
	cvta.to.global.u64 	%rd7, %rd18;
	cvta.to.global.u64 	%rd8, %rd17;
	cvta.to.global.u64 	%rd9, %rd16;
	mov.u32 	%r25, %ctaid.y;
	mov.u32 	%r26, %ntid.y;
	mov.u32 	%r27, %tid.y;
	mad.lo.s32 	%r28, %r25, %r26, %r27;
	mov.u32 	%r29, %ctaid.z;
	mov.u32 	%r30, %ntid.z;
	mov.u32 	%r31, %tid.z;
	mad.lo.s32 	%r32, %r29, %r30, %r31;
	mov.u32 	%r1, %tid.x;
	mad.lo.s32 	%r33, %r24, %r32, %r28;
	mul.lo.s32 	%r124, %r33, %r23;
	setp.ne.s32 	%p1, %r1, 0;
	mul.wide.s32 	%rd22, %r124, 8;
	add.s64 	%rd51, %rd9, %rd22;
	shl.b32 	%r34, %r1, 3;
	mov.u32 	%r35, _ZZ24sharedMemCyclicReductionPdS_S_S_S_S_S_S_S_dddddiiiE3d_l;
	add.s32 	%r3, %r35, %r34;
	@%p1 bra 	$L__BB0_2;
	ld.global.f64 	%fd28, [%rd51+8];
	ld.global.f64 	%fd29, [%rd51];
	ld.global.f64 	%fd30, [%rd5];
	mul.f64 	%fd31, %fd29, %fd30;
	sub.f64 	%fd32, %fd28, %fd31;
	ld.global.f64 	%fd33, [%rd51+16];
	ld.global.f64 	%fd34, [%rd7];
	mul.f64 	%fd35, %fd33, %fd34;
	sub.f64 	%fd36, %fd32, %fd35;
	st.shared.f64 	[_ZZ24sharedMemCyclicReductionPdS_S_S_S_S_S_S_S_dddddiiiE3d_l], %fd36;
	bra.uni 	$L__BB0_5;
$L__BB0_2:
	shr.u32 	%r36, %r23, 31;
	add.s32 	%r37, %r23, %r36;
	shr.s32 	%r38, %r37, 1;
	add.s32 	%r39, %r38, -1;
	setp.ne.s32 	%p2, %r1, %r39;
	@%p2 bra 	$L__BB0_4;
	shl.b32 	%r42, %r1, 1;
	add.s32 	%r43, %r124, %r42;
	mul.wide.s32 	%rd25, %r43, 8;
	add.s64 	%rd26, %rd9, %rd25;
	ld.global.f64 	%fd23, [%rd26+8];
	ld.global.f64 	%fd24, [%rd26];
	ld.global.f64 	%fd25, [%rd6];
	mul.f64 	%fd26, %fd24, %fd25;
	sub.f64 	%fd27, %fd23, %fd26;
	st.shared.f64 	[%r3], %fd27;
	bra.uni 	$L__BB0_5;
$L__BB0_4:
	shl.b32 	%r40, %r1, 1;
	add.s32 	%r41, %r124, %r40;
	mul.wide.s32 	%rd23, %r41, 8;
	add.s64 	%rd24, %rd9, %rd23;
	ld.global.f64 	%fd14, [%rd24+8];
	ld.global.f64 	%fd15, [%rd24];
	ld.global.f64 	%fd16, [%rd8];
	mul.f64 	%fd17, %fd15, %fd16;
	sub.f64 	%fd18, %fd14, %fd17;
	ld.global.f64 	%fd19, [%rd24+16];
	ld.global.f64 	%fd20, [%rd7];
	mul.f64 	%fd21, %fd19, %fd20;
	sub.f64 	%fd22, %fd18, %fd21;
	st.shared.f64 	[%r3], %fd22;
$L__BB0_5:
	bar.sync 	0;
	cvt.rn.f32.s32 	%f1, %r23;
	mul.f32 	%f4, %f1, 0f3E800000;
	setp.lt.f32 	%p3, %f4, 0f00800000;
	mul.f32 	%f5, %f4, 0f4B000000;
	selp.f32 	%f6, %f5, %f4, %p3;
	selp.f32 	%f7, 0fC1B80000, 0f00000000, %p3;
	mov.b32 	%r46, %f6;
	add.s32 	%r47, %r46, -1060439283;
	and.b32  	%r48, %r47, -8388608;
	sub.s32 	%r49, %r46, %r48;
	mov.b32 	%f8, %r49;
	cvt.rn.f32.s32 	%f9, %r48;
	fma.rn.f32 	%f10, %f9, 0f34000000, %f7;
	add.f32 	%f11, %f8, 0fBF800000;
	fma.rn.f32 	%f12, %f11, 0f3DC6B27F, 0fBE2C7F30;
	fma.rn.f32 	%f13, %f12, %f11, 0f3E2FCF2A;
	fma.rn.f32 	%f14, %f13, %f11, 0fBE374E43;
	fma.rn.f32 	%f15, %f14, %f11, 0f3E520BF4;
	fma.rn.f32 	%f16, %f15, %f11, 0fBE763C8B;
	fma.rn.f32 	%f17, %f16, %f11, 0f3E93BF99;
	fma.rn.f32 	%f18, %f17, %f11, 0fBEB8AA49;
	fma.rn.f32 	%f19, %f18, %f11, 0f3EF6384A;
	fma.rn.f32 	%f20, %f19, %f11, 0fBF38AA3B;
	mul.f32 	%f21, %f11, %f20;
	mul.f32 	%f22, %f11, %f21;
	fma.rn.f32 	%f23, %f11, 0f3FB8AA3B, %f22;
	add.f32 	%f24, %f10, %f23;
	setp.gt.u32 	%p4, %r46, 2139095039;
	fma.rn.f32 	%f25, %f6, 0f7F800000, 0f7F800000;
	selp.f32 	%f26, %f25, %f24, %p4;
	setp.eq.f32 	%p5, %f6, 0f00000000;
	selp.f32 	%f27, 0fFF800000, %f26, %p5;
	cvt.rni.f32.f32 	%f2, %f27;
	shr.u32 	%r50, %r23, 31;
	add.s32 	%r51, %r23, %r50;
	shr.s32 	%r122, %r51, 1;
	shl.b32 	%r52, %r122, 3;
	add.s32 	%r5, %r35, %r52;
	mov.b32 	%r120, 1;
	mov.b32 	%r119, 0;
$L__BB0_6:
	mov.u32 	%r7, %r120;
	cvt.rn.f32.u32 	%f28, %r119;
	setp.leu.f32 	%p6, %f2, %f28;
	@%p6 bra 	$L__BB0_14;
	shl.b32 	%r120, %r7, 1;
	shl.b32 	%r96, %r7, 2;
	div.s32 	%r97, %r23, %r96;
	setp.ge.s32 	%p19, %r1, %r97;
	@%p19 bra 	$L__BB0_13;
	setp.ne.s32 	%p20, %r1, 0;
	mul.lo.s32 	%r9, %r120, %r1;
	add.s32 	%r10, %r120, %r9;
	@%p20 bra 	$L__BB0_10;
	shl.b32 	%r111, %r10, 3;
	mov.u32 	%r112, _ZZ24sharedMemCyclicReductionPdS_S_S_S_S_S_S_S_dddddiiiE3d_l;
	add.s32 	%r113, %r112, %r111;
	ld.shared.f64 	%fd92, [%r113+-8];
	sub.s32 	%r114, %r10, %r7;
	shl.b32 	%r115, %r114, 3;
	add.s32 	%r116, %r112, %r115;
	ld.shared.f64 	%fd93, [%r116+-8];
	mul.wide.u32 	%rd48, %r119, 8;
	add.s64 	%rd49, %rd5, %rd48;
	ld.global.f64 	%fd94, [%rd49+8];
	mul.f64 	%fd95, %fd93, %fd94;
	sub.f64 	%fd96, %fd92, %fd95;
	shl.b32 	%r117, %r7, 4;
	add.s32 	%r118, %r116, %r117;
	ld.shared.f64 	%fd97, [%r118+-8];
	add.s64 	%rd50, %rd7, %rd48;
	ld.global.f64 	%fd98, [%rd50+8];
	mul.f64 	%fd99, %fd97, %fd98;
	sub.f64 	%fd100, %fd96, %fd99;
	st.shared.f64 	[%r113+-8], %fd100;
	bra.uni 	$L__BB0_13;
$L__BB0_10:
	setp.ne.s32 	%p21, %r10, %r122;
	@%p21 bra 	$L__BB0_12;
	ld.shared.f64 	%fd87, [%r5+-8];
	sub.s32 	%r107, %r122, %r7;
	shl.b32 	%r108, %r107, 3;
	mov.u32 	%r109, _ZZ24sharedMemCyclicReductionPdS_S_S_S_S_S_S_S_dddddiiiE3d_l;
	add.s32 	%r110, %r109, %r108;
	ld.shared.f64 	%fd88, [%r110+-8];
	mul.wide.u32 	%rd46, %r119, 8;
	add.s64 	%rd47, %rd6, %rd46;
	ld.global.f64 	%fd89, [%rd47+8];
	mul.f64 	%fd90, %fd88, %fd89;
	sub.f64 	%fd91, %fd87, %fd90;
	st.shared.f64 	[%r5+-8], %fd91;
	bra.uni 	$L__BB0_13;
$L__BB0_12:
	shl.b32 	%r99, %r10, 3;
	mov.u32 	%r100, _ZZ24sharedMemCyclicReductionPdS_S_S_S_S_S_S_S_dddddiiiE3d_l;
	add.s32 	%r101, %r100, %r99;
	ld.shared.f64 	%fd78, [%r101+-8];
	sub.s32 	%r102, %r10, %r7;
	shl.b32 	%r103, %r102, 3;
	add.s32 	%r104, %r100, %r103;
	ld.shared.f64 	%fd79, [%r104+-8];
	mul.wide.u32 	%rd43, %r119, 8;
	add.s64 	%rd44, %rd8, %rd43;
	ld.global.f64 	%fd80, [%rd44+8];
	mul.f64 	%fd81, %fd79, %fd80;
	sub.f64 	%fd82, %fd78, %fd81;
	shl.b32 	%r105, %r7, 4;
	add.s32 	%r106, %r104, %r105;
	ld.shared.f64 	%fd83, [%r106+-8];
	add.s64 	%rd45, %rd7, %rd43;
	ld.global.f64 	%fd84, [%rd45+8];
	mul.f64 	%fd85, %fd83, %fd84;
	sub.f64 	%fd86, %fd82, %fd85;
	st.shared.f64 	[%r101+-8], %fd86;
$L__BB0_13:
	bar.sync 	0;
	add.s32 	%r119, %r119, 1;
	bra.uni 	$L__BB0_6;
$L__BB0_14:
	setp.ne.s32 	%p7, %r1, 0;
	@%p7 bra 	$L__BB0_16;
	mul.f32 	%f29, %f1, 0f3F000000;
	setp.lt.f32 	%p8, %f29, 0f00800000;
	mul.f32 	%f30, %f29, 0f4B000000;
	selp.f32 	%f31, %f30, %f29, %p8;
	selp.f32 	%f32, 0fC1B80000, 0f00000000, %p8;
	mov.b32 	%r54, %f31;
	add.s32 	%r55, %r54, -1060439283;
	and.b32  	%r56, %r55, -8388608;
	sub.s32 	%r57, %r54, %r56;
	mov.b32 	%f33, %r57;
	cvt.rn.f32.s32 	%f34, %r56;
	fma.rn.f32 	%f35, %f34, 0f34000000, %f32;
	add.f32 	%f36, %f33, 0fBF800000;
	fma.rn.f32 	%f37, %f36, 0f3DC6B27F, 0fBE2C7F30;
	fma.rn.f32 	%f38, %f37, %f36, 0f3E2FCF2A;
	fma.rn.f32 	%f39, %f38, %f36, 0fBE374E43;
	fma.rn.f32 	%f40, %f39, %f36, 0f3E520BF4;
	fma.rn.f32 	%f41, %f40, %f36, 0fBE763C8B;
	fma.rn.f32 	%f42, %f41, %f36, 0f3E93BF99;
	fma.rn.f32 	%f43, %f42, %f36, 0fBEB8AA49;
	fma.rn.f32 	%f44, %f43, %f36, 0f3EF6384A;
	fma.rn.f32 	%f45, %f44, %f36, 0fBF38AA3B;
	mul.f32 	%f46, %f36, %f45;
	mul.f32 	%f47, %f36, %f46;
	fma.rn.f32 	%f48, %f36, 0f3FB8AA3B, %f47;
	add.f32 	%f49, %f35, %f48;
	setp.gt.u32 	%p9, %r54, 2139095039;
	fma.rn.f32 	%f50, %f31, 0f7F800000, 0f7F800000;
	selp.f32 	%f51, %f50, %f49, %p9;
	setp.eq.f32 	%p10, %f31, 0f00000000;
	selp.f32 	%f52, 0fFF800000, %f51, %p10;
	cvt.rni.f32.f32 	%f53, %f52;
	add.f32 	%f54, %f53, 0fBF800000;
	cvt.rzi.s32.f32 	%r58, %f54;
	cvt.rzi.s32.f32 	%r59, %f53;
	shr.s32 	%r60, %r23, 31;
	shr.u32 	%r61, %r60, 30;
	add.s32 	%r62, %r23, %r61;
	shl.b32 	%r63, %r62, 1;
	and.b32  	%r64, %r63, -8;
	mov.u32 	%r65, _ZZ24sharedMemCyclicReductionPdS_S_S_S_S_S_S_S_dddddiiiE3d_l;
	add.s32 	%r66, %r65, %r64;
	ld.shared.f64 	%fd37, [%r66+-8];
	mul.wide.s32 	%rd27, %r59, 8;
	add.s64 	%rd28, %rd4, %rd27;
	ld.global.f64 	%fd38, [%rd28];
	mul.f64 	%fd39, %fd37, %fd38;
	mul.wide.s32 	%rd29, %r58, 8;
	add.s64 	%rd30, %rd3, %rd29;
	ld.global.f64 	%fd40, [%rd30];
	ld.shared.f64 	%fd41, [%r5+-8];
	mul.f64 	%fd42, %fd40, %fd41;
	sub.f64 	%fd43, %fd39, %fd42;
	add.s64 	%rd31, %rd2, %rd29;
	ld.global.f64 	%fd44, [%rd31];
	mul.f64 	%fd45, %fd44, %fd38;
	add.s64 	%rd32, %rd1, %rd27;
	ld.global.f64 	%fd46, [%rd32];
	mul.f64 	%fd47, %fd40, %fd46;
	sub.f64 	%fd48, %fd45, %fd47;
	div.rn.f64 	%fd49, %fd43, %fd48;
	mul.f64 	%fd50, %fd44, %fd41;
	mul.f64 	%fd51, %fd37, %fd46;
	sub.f64 	%fd52, %fd50, %fd51;
	div.rn.f64 	%fd53, %fd52, %fd48;
	st.shared.f64 	[%r66+-8], %fd49;
	st.shared.f64 	[%r5+-8], %fd53;
$L__BB0_16:
	bar.sync 	0;
	setp.lt.s32 	%p11, %r23, 1;
	mul.f32 	%f55, %f1, 0f4B000000;
	selp.f32 	%f56, %f55, %f1, %p11;
	selp.f32 	%f57, 0fC1B80000, 0f00000000, %p11;
	mov.b32 	%r67, %f56;
	add.s32 	%r68, %r67, -1060439283;
	and.b32  	%r69, %r68, -8388608;
	sub.s32 	%r70, %r67, %r69;
	mov.b32 	%f58, %r70;
	cvt.rn.f32.s32 	%f59, %r69;
	fma.rn.f32 	%f60, %f59, 0f34000000, %f57;
	add.f32 	%f61, %f58, 0fBF800000;
	fma.rn.f32 	%f62, %f61, 0f3DC6B27F, 0fBE2C7F30;
	fma.rn.f32 	%f63, %f62, %f61, 0f3E2FCF2A;
	fma.rn.f32 	%f64, %f63, %f61, 0fBE374E43;
	fma.rn.f32 	%f65, %f64, %f61, 0f3E520BF4;
	fma.rn.f32 	%f66, %f65, %f61, 0fBE763C8B;
	fma.rn.f32 	%f67, %f66, %f61, 0f3E93BF99;
	fma.rn.f32 	%f68, %f67, %f61, 0fBEB8AA49;
	fma.rn.f32 	%f69, %f68, %f61, 0f3EF6384A;
	fma.rn.f32 	%f70, %f69, %f61, 0fBF38AA3B;
	mul.f32 	%f71, %f61, %f70;
	mul.f32 	%f72, %f61, %f71;
	fma.rn.f32 	%f73, %f61, 0f3FB8AA3B, %f72;
	add.f32 	%f74, %f60, %f73;
	setp.gt.u32 	%p12, %r67, 2139095039;
	fma.rn.f32 	%f75, %f56, 0f7F800000, 0f7F800000;
	selp.f32 	%f76, %f75, %f74, %p12;
	setp.eq.f32 	%p13, %f56, 0f00000000;
	selp.f32 	%f77, 0fFF800000, %f76, %p13;
	cvt.rni.f32.f32 	%f78, %f77;
	add.f32 	%f3, %f78, 0fC0000000;
	setp.leu.f32 	%p14, %f3, 0f00000000;
	@%p14 bra 	$L__BB0_23;
	cvt.rzi.s32.f32 	%r123, %f3;
	mov.b32 	%r121, 0;
$L__BB0_18:
	mov.u32 	%r14, %r122;
	shr.u32 	%r72, %r14, 31;
	add.s32 	%r73, %r14, %r72;
	shr.s32 	%r122, %r73, 1;
	and.b32  	%r74, %r73, -2;
	div.s32 	%r75, %r23, %r74;
	setp.ge.s32 	%p15, %r1, %r75;
	@%p15 bra 	$L__BB0_22;
	setp.ne.s32 	%p16, %r1, 0;
	shr.s32 	%r76, %r14, 31;
	shr.u32 	%r77, %r76, 30;
	add.s32 	%r78, %r14, %r77;
	shr.s32 	%r17, %r78, 2;
	mad.lo.s32 	%r18, %r122, %r1, %r17;
	@%p16 bra 	$L__BB0_21;
	shl.b32 	%r90, %r18, 3;
	mov.u32 	%r91, _ZZ24sharedMemCyclicReductionPdS_S_S_S_S_S_S_S_dddddiiiE3d_l;
	add.s32 	%r92, %r91, %r90;
	ld.shared.f64 	%fd65, [%r92+-8];
	mul.wide.s32 	%rd37, %r123, 8;
	add.s64 	%rd38, %rd3, %rd37;
	ld.global.f64 	%fd66, [%rd38+-8];
	shl.b32 	%r93, %r17, 3;
	add.s32 	%r94, %r92, %r93;
	ld.shared.f64 	%fd67, [%r94+-8];
	mul.f64 	%fd68, %fd66, %fd67;
	sub.f64 	%fd69, %fd65, %fd68;
	add.s64 	%rd39, %rd2, %rd37;
	ld.global.f64 	%fd70, [%rd39+-8];
	div.rn.f64 	%fd71, %fd69, %fd70;
	st.shared.f64 	[%r92+-8], %fd71;
	bra.uni 	$L__BB0_22;
$L__BB0_21:
	shl.b32 	%r79, %r18, 3;
	mov.u32 	%r80, _ZZ24sharedMemCyclicReductionPdS_S_S_S_S_S_S_S_dddddiiiE3d_l;
	add.s32 	%r81, %r80, %r79;
	ld.shared.f64 	%fd54, [%r81+-8];
	mul.wide.s32 	%rd33, %r123, 8;
	add.s64 	%rd34, %rd1, %rd33;
	ld.global.f64 	%fd55, [%rd34+-8];
	shl.b32 	%r85, %r78, 1;
	and.b32  	%r86, %r85, -8;
	sub.s32 	%r87, %r81, %r86;
	ld.shared.f64 	%fd56, [%r87+-8];
	mul.f64 	%fd57, %fd55, %fd56;
	sub.f64 	%fd58, %fd54, %fd57;
	add.s64 	%rd35, %rd3, %rd33;
	ld.global.f64 	%fd59, [%rd35+-8];
	shl.b32 	%r88, %r17, 3;
	add.s32 	%r89, %r81, %r88;
	ld.shared.f64 	%fd60, [%r89+-8];
	mul.f64 	%fd61, %fd59, %fd60;
	sub.f64 	%fd62, %fd58, %fd61;
	add.s64 	%rd36, %rd4, %rd33;
	ld.global.f64 	%fd63, [%rd36+-8];
	div.rn.f64 	%fd64, %fd62, %fd63;
	st.shared.f64 	[%r81+-8], %fd64;
$L__BB0_22:
	bar.sync 	0;
	add.s32 	%r121, %r121, 1;
	cvt.rn.f32.u32 	%f79, %r121;
	setp.gt.f32 	%p17, %f3, %f79;
	add.s32 	%r123, %r123, -1;
	@%p17 bra 	$L__BB0_18;
$L__BB0_23:
	setp.ne.s32 	%p18, %r1, 0;
	@%p18 bra 	$L__BB0_25;
	ld.param.f64 	%fd104, [_Z24sharedMemCyclicReductionPdS_S_S_S_S_S_S_S_dddddiii_param_9];
	ld.global.f64 	%fd105, [%rd51];
	ld.shared.f64 	%fd107, [_ZZ24sharedMemCyclicReductionPdS_S_S_S_S_S_S_S_dddddiiiE3d_l];
	bra.uni 	$L__BB0_26;
$L__BB0_25:
	ld.param.f64 	%fd106, [_Z24sharedMemCyclicReductionPdS_S_S_S_S_S_S_S_dddddiii_param_13];
	ld.param.f64 	%fd102, [_Z24sharedMemCyclicReductionPdS_S_S_S_S_S_S_S_dddddiii_param_11];
	shl.b32 	%r95, %r1, 1;
	add.s32 	%r124, %r124, %r95;
	mul.wide.s32 	%rd40, %r124, 8;
	add.s64 	%rd51, %rd9, %rd40;
	ld.global.f64 	%fd72, [%rd51];
	ld.shared.f64 	%fd73, [%r3+-8];
	mul.f64 	%fd74, %fd102, %fd73;
	sub.f64 	%fd105, %fd72, %fd74;
	ld.shared.f64 	%fd107, [%r3];
$L__BB0_26:
	mul.f64 	%fd75, %fd106, %fd107;
	sub.f64 	%fd76, %fd105, %fd75;
	div.rn.f64 	%fd77, %fd76, %fd104;
	st.global.f64 	[%rd51], %fd77;
	mul.wide.s32 	%rd41, %r124, 8;
	add.s64 	%rd42, %rd9, %rd41;
	st.global.f64 	[%rd42+8], %fd107;
	bar.sync 	0;
	ret;

}


// ===== COMPILED SASS (sm_100) =====

	.target	sm_100

	.elftype	@"ET_EXEC"


//--------------------- .note.nv.tkinfo           --------------------------
	.section	.note.nv.tkinfo,"",@"SHT_NOTE"
	.sectionflags	@"SHF_NOTE_NV_TKINFO"
	.tkinfo
        /*0018*/ 	.word	0x00000002
        /*0030*/ 	.string	""
        /*0030*/ 	.string	"ptxas"
        /*0030*/ 	.string	"Cuda compilation tools, release 13.0, V13.0.88"
        /*0030*/ 	.string	"Build cuda_13.0.r13.0/compiler.36424714_0"
        /*0030*/ 	.string	"-arch sm_100 -m 64 "



//--------------------- .note.nv.cuinfo           --------------------------
	.section	.note.nv.cuinfo,"",@"SHT_NOTE"
	.sectionflags	@"SHF_NOTE_NV_CUINFO"
        /*0018*/ 	.short	0x0002
        /*001a*/ 	.short	0x0064
        /*001c*/ 	.short	0x0082
	.zero		2


//--------------------- .nv.info                  --------------------------
	.section	.nv.info,"",@"SHT_CUDA_INFO"
	.align	4


	//----- nvinfo : EIATTR_REGCOUNT
	.align		4
        /*0000*/ 	.byte	0x04, 0x2f
        /*0002*/ 	.short	(.L_1 - .L_0)
	.align		4
.L_0:
        /*0004*/ 	.word	index@(_Z24sharedMemCyclicReductionPdS_S_S_S_S_S_S_S_dddddiii)
        /*0008*/ 	.word	0x0000002f


	//----- nvinfo : EIATTR_FRAME_SIZE
	.align		4
.L_1:
        /*000c*/ 	.byte	0x04, 0x11
        /*000e*/ 	.short	(.L_3 - .L_2)
	.align		4
.L_2:
        /*0010*/ 	.word	index@($__internal_0_$__cuda_sm20_div_rn_f64_full)
        /*0014*/ 	.word	0x00000000


	//----- nvinfo : EIATTR_FRAME_SIZE
	.align		4
.L_3:
        /*0018*/ 	.byte	0x04, 0x11
        /*001a*/ 	.short	(.L_5 - .L_4)
	.align		4
.L_4:
        /*001c*/ 	.word	index@(_Z24sharedMemCyclicReductionPdS_S_S_S_S_S_S_S_dddddiii)
        /*0020*/ 	.word	0x00000000


	//----- nvinfo : EIATTR_MIN_STACK_SIZE
	.align		4
.L_5:
        /*0024*/ 	.byte	0x04, 0x12
        /*0026*/ 	.short	(.L_7 - .L_6)
	.align		4
.L_6:
        /*0028*/ 	.word	index@(_Z24sharedMemCyclicReductionPdS_S_S_S_S_S_S_S_dddddiii)
        /*002c*/ 	.word	0x00000000
.L_7:


//--------------------- .nv.compat                --------------------------
	.section	.nv.compat,"",@"SHT_CUDA_COMPAT_INFO"
	.align	4
        /*0000*/ 	.byte	0x02, 0x09, 0x00, 0x00, 0x02, 0x02, 0x01, 0x00, 0x02, 0x05, 0x05, 0x00, 0x03, 0x07, 0x01, 0x01
        /*0010*/ 	.byte	0x02, 0x03, 0x00, 0x00, 0x02, 0x06, 0x01, 0x00, 0x04, 0x0b, 0x08, 0x00, 0x01, 0x00, 0x00, 0x00
        /*0020*/ 	.byte	0x00, 0x00, 0x00, 0x00


//--------------------- .nv.info._Z24sharedMemCyclicReductionPdS_S_S_S_S_S_S_S_dddddiii --------------------------
	.section	.nv.info._Z24sharedMemCyclicReductionPdS_S_S_S_S_S_S_S_dddddiii,"",@"SHT_CUDA_INFO"
	.sectionflags	@""
	.align	4


	//----- nvinfo : EIATTR_CUDA_API_VERSION
	.align		4
        /*0000*/ 	.byte	0x04, 0x37
        /*0002*/ 	.short	(.L_9 - .L_8)
.L_8:
        /*0004*/ 	.word	0x00000082


	//----- nvinfo : EIATTR_KPARAM_INFO
	.align		4
.L_9:
        /*0008*/ 	.byte	0x04, 0x17
        /*000a*/ 	.short	(.L_11 - .L_10)
.L_10:
        /*000c*/ 	.word	0x00000000
        /*0010*/ 	.short	0x0010
        /*0012*/ 	.short	0x0078
        /*0014*/ 	.byte	0x00, 0xf0, 0x11, 0x00


	//----- nvinfo : EIATTR_KPARAM_INFO
	.align		4
.L_11:
        /*0018*/ 	.byte	0x04, 0x17
        /*001a*/ 	.short	(.L_13 - .L_12)
.L_12:
        /*001c*/ 	.word	0x00000000
        /*0020*/ 	.short	0x000f
        /*0022*/ 	.short	0x0074
        /*0024*/ 	.byte	0x00, 0xf0, 0x11, 0x00


	//----- nvinfo : EIATTR_KPARAM_INFO
	.align		4
.L_13:
        /*0028*/ 	.byte	0x04, 0x17
        /*002a*/ 	.short	(.L_15 - .L_14)
.L_14:
        /*002c*/ 	.word	0x00000000
        /*0030*/ 	.short	0x000e
        /*0032*/ 	.short	0x0070
        /*0034*/ 	.byte	0x00, 0xf0, 0x11, 0x00


	//----- nvinfo : EIATTR_KPARAM_INFO
	.align		4
.L_15:
        /*0038*/ 	.byte	0x04, 0x17
        /*003a*/ 	.short	(.L_17 - .L_16)
.L_16:
        /*003c*/ 	.word	0x00000000
        /*0040*/ 	.short	0x000d
        /*0042*/ 	.short	0x0068
        /*0044*/ 	.byte	0x00, 0xf0, 0x21, 0x00


	//----- nvinfo : EIATTR_KPARAM_INFO
	.align		4
.L_17:
        /*0048*/ 	.byte	0x04, 0x17
        /*004a*/ 	.short	(.L_19 - .L_18)
.L_18:
        /*004c*/ 	.word	0x00000000
        /*0050*/ 	.short	0x000c
        /*0052*/ 	.short	0x0060
        /*0054*/ 	.byte	0x00, 0xf0, 0x21, 0x00


	//----- nvinfo : EIATTR_KPARAM_INFO
	.align		4
.L_19:
        /*0058*/ 	.byte	0x04, 0x17
        /*005a*/ 	.short	(.L_21 - .L_20)
.L_20:
        /*005c*/ 	.word	0x00000000
        /*0060*/ 	.short	0x000b
        /*0062*/ 	.short	0x0058
        /*0064*/ 	.byte	0x00, 0xf0, 0x21, 0x00


	//----- nvinfo : EIATTR_KPARAM_INFO
	.align		4
.L_21:
        /*0068*/ 	.byte	0x04, 0x17
        /*006a*/ 	.short	(.L_23 - .L_22)
.L_22:
        /*006c*/ 	.word	0x00000000
        /*0070*/ 	.short	0x000a
        /*0072*/ 	.short	0x0050
        /*0074*/ 	.byte	0x00, 0xf0, 0x21, 0x00


	//----- nvinfo : EIATTR_KPARAM_INFO
	.align		4
.L_23:
        /*0078*/ 	.byte	0x04, 0x17
        /*007a*/ 	.short	(.L_25 - .L_24)
.L_24:
        /*007c*/ 	.word	0x00000000
        /*0080*/ 	.short	0x0009
        /*0082*/ 	.short	0x0048
        /*0084*/ 	.byte	0x00, 0xf0, 0x21, 0x00


	//----- nvinfo : EIATTR_KPARAM_INFO
	.align		4
.L_25:
        /*0088*/ 	.byte	0x04, 0x17
        /*008a*/ 	.short	(.L_27 - .L_26)
.L_26:
        /*008c*/ 	.word	0x00000000
        /*0090*/ 	.short	0x0008
        /*0092*/ 	.short	0x0040
        /*0094*/ 	.byte	0x00, 0xf5, 0x21, 0x00


	//----- nvinfo : EIATTR_KPARAM_INFO
	.align		4
.L_27:
        /*0098*/ 	.byte	0x04, 0x17
        /*009a*/ 	.short	(.L_29 - .L_28)
.L_28:
        /*009c*/ 	.word	0x00000000
        /*00a0*/ 	.short	0x0007
        /*00a2*/ 	.short	0x0038
        /*00a4*/ 	.byte	0x00, 0xf5, 0x21, 0x00


	//----- nvinfo : EIATTR_KPARAM_INFO
	.align		4
.L_29:
        /*00a8*/ 	.byte	0x04, 0x17
        /*00aa*/ 	.short	(.L_31 - .L_30)
.L_30:
        /*00ac*/ 	.word	0x00000000
        /*00b0*/ 	.short	0x0006
        /*00b2*/ 	.short	0x0030
        /*00b4*/ 	.byte	0x00, 0xf5, 0x21, 0x00


	//----- nvinfo : EIATTR_KPARAM_INFO
	.align		4
.L_31:
        /*00b8*/ 	.byte	0x04, 0x17
        /*00ba*/ 	.short	(.L_33 - .L_32)
.L_32:
        /*00bc*/ 	.word	0x00000000
        /*00c0*/ 	.short	0x0005
        /*00c2*/ 	.short	0x0028
        /*00c4*/ 	.byte	0x00, 0xf5, 0x21, 0x00


	//----- nvinfo : EIATTR_KPARAM_INFO
	.align		4
.L_33:
        /*00c8*/ 	.byte	0x04, 0x17
        /*00ca*/ 	.short	(.L_35 - .L_34)
.L_34:
        /*00cc*/ 	.word	0x00000000
        /*00d0*/ 	.short	0x0004
        /*00d2*/ 	.short	0x0020
        /*00d4*/ 	.byte	0x00, 0xf5, 0x21, 0x00


	//----- nvinfo : EIATTR_KPARAM_INFO
	.align		4
.L_35:
        /*00d8*/ 	.byte	0x04, 0x17
        /*00da*/ 	.short	(.L_37 - .L_36)
.L_36:
        /*00dc*/ 	.word	0x00000000
        /*00e0*/ 	.short	0x0003
        /*00e2*/ 	.short	0x0018
        /*00e4*/ 	.byte	0x00, 0xf5, 0x21, 0x00


	//----- nvinfo : EIATTR_KPARAM_INFO
	.align		4
.L_37:
        /*00e8*/ 	.byte	0x04, 0x17
        /*00ea*/ 	.short	(.L_39 - .L_38)
.L_38:
        /*00ec*/ 	.word	0x00000000
        /*00f0*/ 	.short	0x0002
        /*00f2*/ 	.short	0x0010
        /*00f4*/ 	.byte	0x00, 0xf5, 0x21, 0x00


	//----- nvinfo : EIATTR_KPARAM_INFO
	.align		4
.L_39:
        /*00f8*/ 	.byte	0x04, 0x17
        /*00fa*/ 	.short	(.L_41 - .L_40)
.L_40:
        /*00fc*/ 	.word	0x00000000
        /*0100*/ 	.short	0x0001
        /*0102*/ 	.short	0x0008
        /*0104*/ 	.byte	0x00, 0xf5, 0x21, 0x00


	//----- nvinfo : EIATTR_KPARAM_INFO
	.align		4
.L_41:
        /*0108*/ 	.byte	0x04, 0x17
        /*010a*/ 	.short	(.L_43 - .L_42)
.L_42:
        /*010c*/ 	.word	0x00000000
        /*0110*/ 	.short	0x0000
        /*0112*/ 	.short	0x0000
        /*0114*/ 	.byte	0x00, 0xf5, 0x21, 0x00


	//----- nvinfo : EIATTR_SPARSE_MMA_MASK
	.align		4
.L_43:
        /*0118*/ 	.byte	0x03, 0x50
        /*011a*/ 	.short	0x0000


	//----- nvinfo : EIATTR_MAXREG_COUNT
	.align		4
        /*011c*/ 	.byte	0x03, 0x1b
        /*011e*/ 	.short	0x00ff


	//----- nvinfo : EIATTR_NUM_BARRIERS
	.align		4
        /*0120*/ 	.byte	0x02, 0x4c
        /*0122*/ 	.byte	0x01
	.zero		1


	//----- nvinfo : EIATTR_MERCURY_ISA_VERSION
	.align		4
        /*0124*/ 	.byte	0x03, 0x5f
        /*0126*/ 	.short	0x0101


	//----- nvinfo : EIATTR_VRC_CTA_INIT_COUNT
	.align		4
        /*0128*/ 	.byte	0x02, 0x4a
	.zero		1
	.zero		1


	//----- nvinfo : EIATTR_EXIT_INSTR_OFFSETS
	.align		4
        /*012c*/ 	.byte	0x04, 0x1c
        /*012e*/ 	.short	(.L_45 - .L_44)


	//   ....[0]....
.L_44:
        /*0130*/ 	.word	0x00001f80


	//----- nvinfo : EIATTR_CRS_STACK_SIZE
	.align		4
.L_45:
        /*0134*/ 	.byte	0x04, 0x1e
        /*0136*/ 	.short	(.L_47 - .L_46)
.L_46:
        /*0138*/ 	.word	0x00000000


	//----- nvinfo : EIATTR_CBANK_PARAM_SIZE
	.align		4
.L_47:
        /*013c*/ 	.byte	0x03, 0x19
        /*013e*/ 	.short	0x007c


	//----- nvinfo : EIATTR_PARAM_CBANK
	.align		4
        /*0140*/ 	.byte	0x04, 0x0a
        /*0142*/ 	.short	(.L_49 - .L_48)
	.align		4
.L_48:
        /*0144*/ 	.word	index@(.nv.constant0._Z24sharedMemCyclicReductionPdS_S_S_S_S_S_S_S_dddddiii)
        /*0148*/ 	.short	0x0380
        /*014a*/ 	.short	0x007c


	//----- nvinfo : EIATTR_SW_WAR
	.align		4
.L_49:
        /*014c*/ 	.byte	0x04, 0x36
        /*014e*/ 	.short	(.L_51 - .L_50)
.L_50:
        /*0150*/ 	.word	0x00000008
.L_51:


//--------------------- .nv.callgraph             --------------------------
	.section	.nv.callgraph,"",@"SHT_CUDA_CALLGRAPH"
	.align	4
	.sectionentsize	8
	.align		4
        /*0000*/ 	.word	0x00000000
	.align		4
        /*0004*/ 	.word	0xffffffff
	.align		4
        /*0008*/ 	.word	0x00000000
	.align		4
        /*000c*/ 	.word	0xfffffffe
	.align		4
        /*0010*/ 	.word	0x00000000
	.align		4
        /*0014*/ 	.word	0xfffffffd
	.align		4
        /*0018*/ 	.word	0x00000000
	.align		4
        /*001c*/ 	.word	0xfffffffc


//--------------------- .text._Z24sharedMemCyclicReductionPdS_S_S_S_S_S_S_S_dddddiii --------------------------
	.section	.text._Z24sharedMemCyclicReductionPdS_S_S_S_S_S_S_S_dddddiii,"ax",@progbits
	.align	128
        .global         _Z24sharedMemCyclicReductionPdS_S_S_S_S_S_S_S_dddddiii
        .type           _Z24sharedMemCyclicReductionPdS_S_S_S_S_S_S_S_dddddiii,@function
        .size           _Z24sharedMemCyclicReductionPdS_S_S_S_S_S_S_S_dddddiii,(.L_x_28 - _Z24sharedMemCyclicReductionPdS_S_S_S_S_S_S_S_dddddiii)
        .other          _Z24sharedMemCyclicReductionPdS_S_S_S_S_S_S_S_dddddiii,@"STO_CUDA_ENTRY STV_DEFAULT"
_Z24sharedMemCyclicReductionPdS_S_S_S_S_S_S_S_dddddiii:
.text._Z24sharedMemCyclicReductionPdS_S_S_S_S_S_S_S_dddddiii:
[----:B------:R-:W-:Y:S01]  /*0000*/  LDC R1, c[0x0][0x37c] ;  /* 0x0000df00ff017b82 */ /* 0x000fe20000000800 */
[----:B------:R-:W0:Y:S07]  /*0010*/  S2R R4, SR_TID.X ;  /* 0x0000000000047919 */ /* 0x000e2e0000002100 */
[----:B------:R-:W1:Y:S01]  /*0020*/  LDC R5, c[0x0][0x364] ;  /* 0x0000d900ff057b82 */ /* 0x000e620000000800 */
[----:B------:R-:W2:Y:S01]  /*0030*/  LDCU.64 UR6, c[0x0][0x3f0] ;  /* 0x00007e00ff0677ac */ /* 0x000ea20008000a00 */
[----:B------:R-:W1:Y:S01]  /*0040*/  S2R R0, SR_TID.Y ;  /* 0x0000000000007919 */ /* 0x000e620000002200 */
[----:B------:R-:W3:Y:S01]  /*0050*/  LDCU.64 UR8, c[0x0][0x358] ;  /* 0x00006b00ff0877ac */ /* 0x000ee20008000a00 */
[----:B------:R-:W4:Y:S04]  /*0060*/  S2R R7, SR_TID.Z ;  /* 0x0000000000077919 */ /* 0x000f280000002300 */
[----:B------:R-:W1:Y:S08]  /*0070*/  S2UR UR4, SR_CTAID.Y ;  /* 0x00000000000479c3 */ /* 0x000e700000002600 */
[----:B------:R-:W4:Y:S08]  /*0080*/  S2UR UR5, SR_CTAID.Z ;  /* 0x00000000000579c3 */ /* 0x000f300000002700 */
[----:B------:R-:W4:Y:S01]  /*0090*/  LDC R6, c[0x0][0x368] ;  /* 0x0000da00ff067b82 */ /* 0x000f220000000800 */
[----:B0-----:R-:W-:-:S07]  /*00a0*/  ISETP.NE.AND P1, PT, R4, RZ, PT ;  /* 0x000000ff0400720c */ /* 0x001fce0003f25270 */
[----:B------:R-:W0:Y:S01]  /*00b0*/  LDC.64 R2, c[0x0][0x398] ;  /* 0x0000e600ff027b82 */ /* 0x000e220000000a00 */
[----:B-1----:R-:W-:Y:S02]  /*00c0*/  IMAD R5, R5, UR4, R0 ;  /* 0x0000000405057c24 */ /* 0x002fe4000f8e0200 */
[----:B--2---:R-:W-:-:S05]  /*00d0*/  IMAD.U32 R0, RZ, RZ, UR6 ;  /* 0x00000006ff007e24 */ /* 0x004fca000f8e00ff */
[----:B------:R-:W1:Y:S01]  /*00e0*/  @!P1 LDC.64 R16, c[0x0][0x3b8] ;  /* 0x0000ee00ff109b82 */ /* 0x000e620000000a00 */
[----:B----4-:R-:W-:-:S07]  /*00f0*/  IMAD R6, R6, UR5, R7 ;  /* 0x0000000506067c24 */ /* 0x010fce000f8e0207 */
[----:B------:R-:W2:Y:S01]  /*0100*/  @!P1 LDC.64 R8, c[0x0][0x3a8] ;  /* 0x0000ea00ff089b82 */ /* 0x000ea20000000a00 */
[----:B------:R-:W-:-:S04]  /*0110*/  IMAD R5, R6, UR7, R5 ;  /* 0x0000000706057c24 */ /* 0x000fc8000f8e0205 */
[----:B------:R-:W-:-:S04]  /*0120*/  IMAD R5, R5, R0, RZ ;  /* 0x0000000005057224 */ /* 0x000fc800078e02ff */
[----:B0-----:R-:W-:-:S05]  /*0130*/  IMAD.WIDE R14, R5, 0x8, R2 ;  /* 0x00000008050e7825 */ /* 0x001fca00078e0202 */
[----:B---3--:R-:W3:Y:S04]  /*0140*/  @!P1 LDG.E.64 R18, desc[UR8][R14.64+0x8] ;  /* 0x000008080e129981 */ /* 0x008ee8000c1e1b00 */
[----:B-1----:R-:W3:Y:S04]  /*0150*/  @!P1 LDG.E.64 R16, desc[UR8][R16.64] ;  /* 0x0000000810109981 */ /* 0x002ee8000c1e1b00 */
[----:B------:R-:W3:Y:S04]  /*0160*/  @!P1 LDG.E.64 R12, desc[UR8][R14.64] ;  /* 0x000000080e0c9981 */ /* 0x000ee8000c1e1b00 */
[----:B--2---:R-:W2:Y:S04]  /*0170*/  @!P1 LDG.E.64 R8, desc[UR8][R8.64] ;  /* 0x0000000808089981 */ /* 0x004ea8000c1e1b00 */
[----:B------:R-:W2:Y:S01]  /*0180*/  @!P1 LDG.E.64 R10, desc[UR8][R14.64+0x10] ;  /* 0x000010080e0a9981 */ /* 0x000ea2000c1e1b00 */
[----:B------:R-:W-:-:S05]  /*0190*/  I2FP.F32.S32 R6, R0 ;  /* 0x0000000000067245 */ /* 0x000fca0000201400 */
[----:B------:R-:W-:-:S05]  /*01a0*/  FMUL R7, R6, 0.25 ;  /* 0x3e80000006077820 */ /* 0x000fca0000400000 */
[----:B------:R-:W-:Y:S01]  /*01b0*/  FSETP.GEU.AND P0, PT, R7, 1.175494350822287508e-38, PT ;  /* 0x008000000700780b */ /* 0x000fe20003f0e000 */
[----:B------:R-:W-:-:S12]  /*01c0*/  HFMA2 R24, -RZ, RZ, 1.443359375, -0.2030029296875 ;  /* 0x3dc6b27fff187431 */ /* 0x000fd800000001ff */
[----:B------:R-:W-:-:S04]  /*01d0*/  @!P0 FMUL R7, R7, 8388608 ;  /* 0x4b00000007078820 */ /* 0x000fc80000400000 */
[----:B------:R-:W-:-:S05]  /*01e0*/  VIADD R20, R7, 0xc0cafb0d ;  /* 0xc0cafb0d07147836 */ /* 0x000fca0000000000 */
[----:B------:R-:W-:-:S05]  /*01f0*/  LOP3.LUT R22, R20, 0xff800000, RZ, 0xc0, !PT ;  /* 0xff80000014167812 */ /* 0x000fca00078ec0ff */
[----:B------:R-:W-:-:S04]  /*0200*/  IMAD.IADD R20, R7, 0x1, -R22 ;  /* 0x0000000107147824 */ /* 0x000fc800078e0a16 */
[----:B------:R-:W-:-:S04]  /*0210*/  FADD R23, R20, -1 ;  /* 0xbf80000014177421 */ /* 0x000fc80000000000 */
[----:B------:R-:W-:-:S04]  /*0220*/  FFMA R20, R23, R24, -0.16845393180847167969 ;  /* 0xbe2c7f3017147423 */ /* 0x000fc80000000018 */
[----:B------:R-:W-:-:S04]  /*0230*/  FFMA R20, R23, R20, 0.1716887056827545166 ;  /* 0x3e2fcf2a17147423 */ /* 0x000fc80000000014 */
[----:B------:R-:W-:-:S04]  /*0240*/  FFMA R20, R23, R20, -0.17900948226451873779 ;  /* 0xbe374e4317147423 */ /* 0x000fc80000000014 */
[----:B------:R-:W-:-:S04]  /*0250*/  FFMA R20, R23, R20, 0.20512372255325317383 ;  /* 0x3e520bf417147423 */ /* 0x000fc80000000014 */
[----:B------:R-:W-:-:S04]  /*0260*/  FFMA R20, R23, R20, -0.24046532809734344482 ;  /* 0xbe763c8b17147423 */ /* 0x000fc80000000014 */
[C---:B------:R-:W-:Y:S01]  /*0270*/  FFMA R20, R23.reuse, R20, 0.28857114911079406738 ;  /* 0x3e93bf9917147423 */ /* 0x040fe20000000014 */
[----:B------:R-:W0:Y:S03]  /*0280*/  S2R R26, SR_CgaCtaId ;  /* 0x00000000001a7919 */ /* 0x000e260000008800 */
[----:B------:R-:W-:-:S04]  /*0290*/  FFMA R20, R23, R20, -0.36067417263984680176 ;  /* 0xbeb8aa4917147423 */ /* 0x000fc80000000014 */
[----:B------:R-:W-:-:S04]  /*02a0*/  FFMA R20, R23, R20, 0.48089820146560668945 ;  /* 0x3ef6384a17147423 */ /* 0x000fc80000000014 */
[----:B------:R-:W-:-:S04]  /*02b0*/  FFMA R20, R23, R20, -0.72134751081466674805 ;  /* 0xbf38aa3b17147423 */ /* 0x000fc80000000014 */
[----:B------:R-:W-:Y:S01]  /*02c0*/  FMUL R24, R23, R20 ;  /* 0x0000001417187220 */ /* 0x000fe20000400000 */
[----:B------:R-:W-:Y:S02]  /*02d0*/  FSEL R20, RZ, -23, P0 ;  /* 0xc1b80000ff147808 */ /* 0x000fe40000000000 */
[----:B------:R-:W-:Y:S01]  /*02e0*/  ISETP.GT.U32.AND P0, PT, R7, 0x7f7fffff, PT ;  /* 0x7f7fffff0700780c */ /* 0x000fe20003f04070 */
[C---:B------:R-:W-:Y:S01]  /*02f0*/  FMUL R24, R23.reuse, R24 ;  /* 0x0000001817187220 */ /* 0x040fe20000400000 */
[----:B------:R-:W-:Y:S01]  /*0300*/  I2FP.F32.S32 R21, R22 ;  /* 0x0000001600157245 */ /* 0x000fe20000201400 */
[----:B------:R-:W-:Y:S02]  /*0310*/  IMAD.MOV.U32 R22, RZ, RZ, 0x7f800000 ;  /* 0x7f800000ff167424 */ /* 0x000fe400078e00ff */
[----:B------:R-:W-:Y:S02]  /*0320*/  FFMA R23, R23, 1.4426950216293334961, R24 ;  /* 0x3fb8aa3b17177823 */ /* 0x000fe40000000018 */
[----:B------:R-:W-:-:S04]  /*0330*/  FFMA R20, R21, 1.1920928955078125e-07, R20 ;  /* 0x3400000015147823 */ /* 0x000fc80000000014 */
[----:B------:R-:W-:Y:S02]  /*0340*/  FADD R20, R20, R23 ;  /* 0x0000001714147221 */ /* 0x000fe40000000000 */
[C---:B------:R-:W-:Y:S01]  /*0350*/  @P0 FFMA R20, R7.reuse, R22, +INF ;  /* 0x7f80000007140423 */ /* 0x040fe20000000016 */
[----:B------:R-:W-:Y:S02]  /*0360*/  FSETP.NEU.AND P0, PT, R7, RZ, PT ;  /* 0x000000ff0700720b */ /* 0x000fe40003f0d000 */
[----:B------:R-:W-:Y:S01]  /*0370*/  MOV R7, 0x400 ;  /* 0x0000040000077802 */ /* 0x000fe20000000f00 */
[----:B------:R-:W1:Y:S01]  /*0380*/  LDCU.64 UR4, c[0x0][0x3d0] ;  /* 0x00007a00ff0477ac */ /* 0x000e620008000a00 */
[----:B------:R-:W4:Y:S01]  /*0390*/  LDCU.64 UR6, c[0x0][0x3e0] ;  /* 0x00007c00ff0677ac */ /* 0x000f220008000a00 */
[----:B------:R-:W-:Y:S01]  /*03a0*/  BSSY.RECONVERGENT B0, `(.L_x_0) ;  /* 0x0000020000007945 */ /* 0x000fe20003800200 */
[----:B---3--:R-:W-:-:S08]  /*03b0*/  @!P1 DFMA R12, -R12, R16, R18 ;  /* 0x000000100c0c922b */ /* 0x008fd00000000112 */
[----:B--2---:R-:W-:Y:S01]  /*03c0*/  @!P1 DFMA R16, -R10, R8, R12 ;  /* 0x000000080a10922b */ /* 0x004fe2000000010c */
[----:B0-----:R-:W-:Y:S02]  /*03d0*/  LEA R8, R26, R7, 0x18 ;  /* 0x000000071a087211 */ /* 0x001fe400078ec0ff */
[----:B------:R-:W-:-:S04]  /*03e0*/  FSEL R18, R20, -INF , P0 ;  /* 0xff80000014127808 */ /* 0x000fc80000000000 */
[----:B------:R0:W-:Y:S02]  /*03f0*/  @!P1 STS.64 [R8], R16 ;  /* 0x0000001008009388 */ /* 0x0001e40000000a00 */
[----:B------:R-:W2:Y:S01]  /*0400*/  FRND R18, R18 ;  /* 0x0000001200127307 */ /* 0x000ea20000201000 */
[----:B-1----:R-:W-:Y:S01]  /*0410*/  IMAD.U32 R12, RZ, RZ, UR4 ;  /* 0x00000004ff0c7e24 */ /* 0x002fe2000f8e00ff */
[----:B----4-:R-:W-:Y:S01]  /*0420*/  MOV R10, UR6 ;  /* 0x00000006000a7c02 */ /* 0x010fe20008000f00 */
[----:B------:R-:W-:Y:S02]  /*0430*/  IMAD.U32 R13, RZ, RZ, UR5 ;  /* 0x00000005ff0d7e24 */ /* 0x000fe4000f8e00ff */
[----:B------:R-:W-:Y:S02]  /*0440*/  IMAD.U32 R11, RZ, RZ, UR7 ;  /* 0x00000007ff0b7e24 */ /* 0x000fe4000f8e00ff */
[----:B------:R-:W-:Y:S01]  /*0450*/  IMAD R7, R4, 0x8, R8 ;  /* 0x0000000804077824 */ /* 0x000fe200078e0208 */
[----:B------:R-:W-:Y:S06]  /*0460*/  @!P1 BRA `(.L_x_1) ;  /* 0x00000000004c9947 */ /* 0x000fec0003800000 */
[----:B------:R-:W-:-:S04]  /*0470*/  LEA.HI R9, R0, R0, RZ, 0x1 ;  /* 0x0000000000097211 */ /* 0x000fc800078f08ff */
[----:B------:R-:W-:-:S04]  /*0480*/  LEA.HI.SX32 R9, R9, 0xffffffff, 0x1f ;  /* 0xffffffff09097811 */ /* 0x000fc800078ffaff */
[C---:B------:R-:W-:Y:S01]  /*0490*/  ISETP.NE.AND P0, PT, R4.reuse, R9, PT ;  /* 0x000000090400720c */ /* 0x040fe20003f05270 */
[----:B------:R-:W-:-:S04]  /*04a0*/  IMAD R9, R4, 0x2, R5 ;  /* 0x0000000204097824 */ /* 0x000fc800078e0205 */
[----:B------:R-:W-:-:S05]  /*04b0*/  IMAD.WIDE R2, R9, 0x8, R2 ;  /* 0x0000000809027825 */ /* 0x000fca00078e0202 */
[----:B0-----:R-:W3:Y:S03]  /*04c0*/  LDG.E.64 R16, desc[UR8][R2.64+0x8] ;  /* 0x0000080802107981 */ /* 0x001ee6000c1e1b00 */
[----:B------:R-:W0:Y:S01]  /*04d0*/  @P0 LDC.64 R24, c[0x0][0x3a0] ;  /* 0x0000e800ff180b82 */ /* 0x000e220000000a00 */
[----:B------:R-:W3:Y:S04]  /*04e0*/  LDG.E.64 R20, desc[UR8][R2.64] ;  /* 0x0000000802147981 */ /* 0x000ee8000c1e1b00 */
[----:B------:R-:W4:Y:S03]  /*04f0*/  @P0 LDG.E.64 R28, desc[UR8][R2.64+0x10] ;  /* 0x00001008021c0981 */ /* 0x000f26000c1e1b00 */
[----:B------:R-:W1:Y:S08]  /*0500*/  @!P0 LDC.64 R22, c[0x0][0x3c0] ;  /* 0x0000f000ff168b82 */ /* 0x000e700000000a00 */
[----:B------:R-:W5:Y:S01]  /*0510*/  @P0 LDC.64 R30, c[0x0][0x3a8] ;  /* 0x0000ea00ff1e0b82 */ /* 0x000f620000000a00 */
[----:B0-----:R-:W3:Y:S04]  /*0520*/  @P0 LDG.E.64 R24, desc[UR8][R24.64] ;  /* 0x0000000818180981 */ /* 0x001ee8000c1e1b00 */
[----:B-1----:R-:W2:Y:S04]  /*0530*/  @!P0 LDG.E.64 R22, desc[UR8][R22.64] ;  /* 0x0000000816168981 */ /* 0x002ea8000c1e1b00 */
[----:B-----5:R-:W4:Y:S01]  /*0540*/  @P0 LDG.E.64 R30, desc[UR8][R30.64] ;  /* 0x000000081e1e0981 */ /* 0x020f22000c1e1b00 */
[----:B---3--:R-:W-:-:S02]  /*0550*/  @P0 DFMA R26, -R20, R24, R16 ;  /* 0x00000018141a022b */ /* 0x008fc40000000110 */
[----:B--2---:R-:W-:-:S06]  /*0560*/  @!P0 DFMA R16, -R20, R22, R16 ;  /* 0x000000161410822b */ /* 0x004fcc0000000110 */
[----:B----4-:R-:W-:Y:S01]  /*0570*/  @P0 DFMA R26, R30, -R28, R26 ;  /* 0x8000001c1e1a022b */ /* 0x010fe2000000001a */
[----:B------:R1:W-:Y:S06]  /*0580*/  @!P0 STS.64 [R7], R16 ;  /* 0x0000001007008388 */ /* 0x0003ec0000000a00 */
[----:B------:R1:W-:Y:S04]  /*0590*/  @P0 STS.64 [R7], R26 ;  /* 0x0000001a07000388 */ /* 0x0003e80000000a00 */
.L_x_1:
[----:B------:R-:W-:Y:S05]  /*05a0*/  BSYNC.RECONVERGENT B0 ;  /* 0x0000000000007941 */ /* 0x000fea0003800200 */
.L_x_0:
[----:B------:R-:W-:Y:S01]  /*05b0*/  BAR.SYNC.DEFER_BLOCKING 0x0 ;  /* 0x0000000000007b1d */ /* 0x000fe20000010000 */
[----:B--2---:R-:W-:Y:S02]  /*05c0*/  FSETP.GT.AND P0, PT, R18, RZ, PT ;  /* 0x000000ff1200720b */ /* 0x004fe40003f04000 */
[----:B------:R-:W-:-:S04]  /*05d0*/  LEA.HI R9, R0, R0, RZ, 0x1 ;  /* 0x0000000000097211 */ /* 0x000fc800078f08ff */
[----:B------:R-:W-:-:S04]  /*05e0*/  SHF.R.S32.HI R9, RZ, 0x1, R9 ;  /* 0x00000001ff097819 */ /* 0x000fc80000011409 */
[----:B0-----:R-:W-:-:S03]  /*05f0*/  LEA R8, R9, R8, 0x3 ;  /* 0x0000000809087211 */ /* 0x001fc600078e18ff */
[----:B------:R-:W-:Y:S05]  /*0600*/  @!P0 BRA `(.L_x_2) ;  /* 0x0000000400748947 */ /* 0x000fea0003800000 */
[----:B------:R-:W0:Y:S01]  /*0610*/  LDC R19, c[0x0][0x3f0] ;  /* 0x0000fc00ff137b82 */ /* 0x000e220000000800 */
[----:B------:R-:W-:Y:S01]  /*0620*/  IABS R21, R0 ;  /* 0x0000000000157213 */ /* 0x000fe20000000000 */
[----:B------:R-:W-:Y:S02]  /*0630*/  IMAD.MOV.U32 R20, RZ, RZ, RZ ;  /* 0x000000ffff147224 */ /* 0x000fe400078e00ff */
[----:B------:R-:W-:-:S07]  /*0640*/  IMAD.MOV.U32 R22, RZ, RZ, 0x1 ;  /* 0x00000001ff167424 */ /* 0x000fce00078e00ff */
.L_x_6:
[----:B------:R-:W-:Y:S01]  /*0650*/  IMAD.SHL.U32 R25, R22, 0x4, RZ ;  /* 0x0000000416197824 */ /* 0x000fe200078e00ff */
[----:B------:R-:W-:Y:S01]  /*0660*/  BSSY.RECONVERGENT B0, `(.L_x_3) ;  /* 0x0000051000007945 */ /* 0x000fe20003800200 */
[----:B0-----:R-:W-:-:S03]  /*0670*/  IMAD.MOV.U32 R0, RZ, RZ, R19 ;  /* 0x000000ffff007224 */ /* 0x001fc600078e0013 */
[-C--:B-1----:R-:W-:Y:S02]  /*0680*/  IABS R17, R25.reuse ;  /* 0x0000001900117213 */ /* 0x082fe40000000000 */
[----:B------:R-:W-:Y:S02]  /*0690*/  IABS R26, R25 ;  /* 0x00000019001a7213 */ /* 0x000fe40000000000 */
[----:B------:R-:W0:Y:S08]  /*06a0*/  I2F.RP R16, R17 ;  /* 0x0000001100107306 */ /* 0x000e300000209400 */
[----:B0-----:R-:W0:Y:S02]  /*06b0*/  MUFU.RCP R16, R16 ;  /* 0x0000001000107308 */ /* 0x001e240000001000 */
[----:B0-----:R-:W-:-:S02]  /*06c0*/  IADD3 R2, PT, PT, R16, 0xffffffe, RZ ;  /* 0x0ffffffe10027810 */ /* 0x001fc40007ffe0ff */
[----:B------:R-:W-:-:S04]  /*06d0*/  IABS R16, R0 ;  /* 0x0000000000107213 */ /* 0x000fc80000000000 */
[----:B------:R0:W1:Y:S02]  /*06e0*/  F2I.FTZ.U32.TRUNC.NTZ R3, R2 ;  /* 0x0000000200037305 */ /* 0x000064000021f000 */
[----:B0-----:R-:W-:Y:S02]  /*06f0*/  IMAD.MOV.U32 R2, RZ, RZ, RZ ;  /* 0x000000ffff027224 */ /* 0x001fe400078e00ff */
[----:B-1----:R-:W-:-:S04]  /*0700*/  IMAD.MOV R24, RZ, RZ, -R3 ;  /* 0x000000ffff187224 */ /* 0x002fc800078e0a03 */
[----:B------:R-:W-:-:S04]  /*0710*/  IMAD R23, R24, R17, RZ ;  /* 0x0000001118177224 */ /* 0x000fc800078e02ff */
[----:B------:R-:W-:Y:S01]  /*0720*/  IMAD.HI.U32 R24, R3, R23, R2 ;  /* 0x0000001703187227 */ /* 0x000fe200078e0002 */
[----:B------:R-:W-:-:S03]  /*0730*/  IADD3 R3, PT, PT, RZ, -R26, RZ ;  /* 0x8000001aff037210 */ /* 0x000fc60007ffe0ff */
[----:B------:R-:W-:Y:S02]  /*0740*/  IMAD.SHL.U32 R23, R22, 0x2, RZ ;  /* 0x0000000216177824 */ /* 0x000fe400078e00ff */
[----:B------:R-:W-:-:S04]  /*0750*/  IMAD.HI.U32 R24, R24, R21, RZ ;  /* 0x0000001518187227 */ /* 0x000fc800078e00ff */
[----:B------:R-:W-:-:S05]  /*0760*/  IMAD R2, R24, R3, R16 ;  /* 0x0000000318027224 */ /* 0x000fca00078e0210 */
[----:B------:R-:W-:-:S13]  /*0770*/  ISETP.GT.U32.AND P1, PT, R17, R2, PT ;  /* 0x000000021100720c */ /* 0x000fda0003f24070 */
[----:B------:R-:W-:Y:S02]  /*0780*/  @!P1 IMAD.IADD R2, R2, 0x1, -R17 ;  /* 0x0000000102029824 */ /* 0x000fe400078e0a11 */
[----:B------:R-:W-:Y:S01]  /*0790*/  @!P1 VIADD R24, R24, 0x1 ;  /* 0x0000000118189836 */ /* 0x000fe20000000000 */
[C---:B------:R-:W-:Y:S02]  /*07a0*/  ISETP.NE.AND P1, PT, R25.reuse, RZ, PT ;  /* 0x000000ff1900720c */ /* 0x040fe40003f25270 */
[----:B------:R-:W-:Y:S02]  /*07b0*/  ISETP.GE.U32.AND P0, PT, R2, R17, PT ;  /* 0x000000110200720c */ /* 0x000fe40003f06070 */
[----:B------:R-:W-:-:S04]  /*07c0*/  LOP3.LUT R2, R25, R0, RZ, 0x3c, !PT ;  /* 0x0000000019027212 */ /* 0x000fc800078e3cff */
[----:B------:R-:W-:-:S07]  /*07d0*/  ISETP.GE.AND P2, PT, R2, RZ, PT ;  /* 0x000000ff0200720c */ /* 0x000fce0003f46270 */
[----:B------:R-:W-:-:S06]  /*07e0*/  @P0 VIADD R24, R24, 0x1 ;  /* 0x0000000118180836 */ /* 0x000fcc0000000000 */
[----:B------:R-:W-:Y:S02]  /*07f0*/  @!P2 IADD3 R24, PT, PT, -R24, RZ, RZ ;  /* 0x000000ff1818a210 */ /* 0x000fe40007ffe1ff */
[----:B------:R-:W-:-:S04]  /*0800*/  @!P1 LOP3.LUT R24, RZ, R25, RZ, 0x33, !PT ;  /* 0x00000019ff189212 */ /* 0x000fc800078e33ff */
[----:B------:R-:W-:-:S13]  /*0810*/  ISETP.GE.AND P0, PT, R4, R24, PT ;  /* 0x000000180400720c */ /* 0x000fda0003f06270 */
[----:B------:R-:W-:Y:S05]  /*0820*/  @P0 BRA `(.L_x_4) ;  /* 0x0000000000d00947 */ /* 0x000fea0003800000 */
[----:B------:R-:W-:Y:S01]  /*0830*/  ISETP.NE.AND P0, PT, R4, RZ, PT ;  /* 0x000000ff0400720c */ /* 0x000fe20003f05270 */
[----:B------:R-:W-:-:S12]  /*0840*/  IMAD R27, R23, R4, R23 ;  /* 0x00000004171b7224 */ /* 0x000fd800078e0217 */
[----:B------:R-:W-:Y:S05]  /*0850*/  @P0 BRA `(.L_x_5) ;  /* 0x0000000000500947 */ /* 0x000fea0003800000 */
[----:B------:R-:W0:Y:S08]  /*0860*/  LDC.64 R16, c[0x0][0x3b8] ;  /* 0x0000ee00ff107b82 */ /* 0x000e300000000a00 */
[----:B------:R-:W1:Y:S01]  /*0870*/  LDC.64 R2, c[0x0][0x3a8] ;  /* 0x0000ea00ff027b82 */ /* 0x000e620000000a00 */
[----:B0-----:R-:W-:-:S06]  /*0880*/  IMAD.WIDE.U32 R16, R20, 0x8, R16 ;  /* 0x0000000814107825 */ /* 0x001fcc00078e0010 */
[----:B------:R-:W2:Y:S01]  /*0890*/  LDG.E.64 R16, desc[UR8][R16.64+0x8] ;  /* 0x0000080810107981 */ /* 0x000ea2000c1e1b00 */
[----:B-1----:R-:W-:-:S06]  /*08a0*/  IMAD.WIDE.U32 R2, R20, 0x8, R2 ;  /* 0x0000000814027825 */ /* 0x002fcc00078e0002 */
[----:B------:R-:W3:Y:S01]  /*08b0*/  LDG.E.64 R2, desc[UR8][R2.64+0x8] ;  /* 0x0000080802027981 */ /* 0x000ee2000c1e1b00 */
[----:B------:R-:W0:Y:S01]  /*08c0*/  S2UR UR5, SR_CgaCtaId ;  /* 0x00000000000579c3 */ /* 0x000e220000008800 */
[----:B------:R-:W-:Y:S01]  /*08d0*/  UMOV UR4, 0x400 ;  /* 0x0000040000047882 */ /* 0x000fe20000000000 */
[----:B------:R-:W-:Y:S01]  /*08e0*/  IMAD.IADD R24, R27, 0x1, -R22 ;  /* 0x000000011b187824 */ /* 0x000fe200078e0a16 */
[----:B0-----:R-:W-:-:S06]  /*08f0*/  ULEA UR4, UR5, UR4, 0x18 ;  /* 0x0000000405047291 */ /* 0x001fcc000f8ec0ff */
[----:B------:R-:W-:Y:S02]  /*0900*/  LEA R31, R27, UR4, 0x3 ;  /* 0x000000041b1f7c11 */ /* 0x000fe4000f8e18ff */
[----:B------:R-:W-:-:S03]  /*0910*/  LEA R33, R24, UR4, 0x3 ;  /* 0x0000000418217c11 */ /* 0x000fc6000f8e18ff */
[----:B------:R-:W-:Y:S02]  /*0920*/  LDS.64 R24, [R31+-0x8] ;  /* 0xfffff8001f187984 */ /* 0x000fe40000000a00 */
[----:B------:R-:W-:Y:S02]  /*0930*/  IMAD R28, R22, 0x10, R33 ;  /* 0x00000010161c7824 */ /* 0x000fe400078e0221 */
[----:B------:R-:W2:Y:S04]  /*0940*/  LDS.64 R26, [R33+-0x8] ;  /* 0xfffff800211a7984 */ /* 0x000ea80000000a00 */
[----:B------:R-:W3:Y:S01]  /*0950*/  LDS.64 R28, [R28+-0x8] ;  /* 0xfffff8001c1c7984 */ /* 0x000ee20000000a00 */
[----:B--2---:R-:W-:-:S08]  /*0960*/  DFMA R16, -R26, R16, R24 ;  /* 0x000000101a10722b */ /* 0x004fd00000000118 */
[----:B---3--:R-:W-:-:S07]  /*0970*/  DFMA R2, -R28, R2, R16 ;  /* 0x000000021c02722b */ /* 0x008fce0000000110 */
[----:B------:R1:W-:Y:S01]  /*0980*/  STS.64 [R31+-0x8], R2 ;  /* 0xfffff8021f007388 */ /* 0x0003e20000000a00 */
[----:B------:R-:W-:Y:S05]  /*0990*/  BRA `(.L_x_4) ;  /* 0x0000000000747947 */ /* 0x000fea0003800000 */
.L_x_5:
[----:B------:R-:W-:Y:S01]  /*09a0*/  ISETP.NE.AND P0, PT, R27, R9, PT ;  /* 0x000000091b00720c */ /* 0x000fe20003f05270 */
[----:B------:R-:W0:Y:S08]  /*09b0*/  LDC.64 R16, c[0x0][0x3a0] ;  /* 0x0000e800ff107b82 */ /* 0x000e300000000a00 */
[----:B------:R-:W1:Y:S08]  /*09c0*/  LDC.64 R2, c[0x0][0x3a8] ;  /* 0x0000ea00ff027b82 */ /* 0x000e700000000a00 */
[----:B------:R-:W2:Y:S01]  /*09d0*/  S2UR UR5, SR_CgaCtaId ;  /* 0x00000000000579c3 */ /* 0x000ea20000008800 */
[----:B------:R-:W-:Y:S01]  /*09e0*/  UMOV UR4, 0x400 ;  /* 0x0000040000047882 */ /* 0x000fe20000000000 */
[----:B------:R-:W-:Y:S06]  /*09f0*/  @!P0 LDS.64 R28, [R8+-0x8] ;  /* 0xfffff800081c8984 */ /* 0x000fec0000000a00 */
[----:B------:R-:W3:Y:S02]  /*0a00*/  @!P0 LDC.64 R24, c[0x0][0x3c0] ;  /* 0x0000f000ff188b82 */ /* 0x000ee40000000a00 */
[----:B---3--:R-:W-:-:S06]  /*0a10*/  @!P0 IMAD.WIDE.U32 R24, R20, 0x8, R24 ;  /* 0x0000000814188825 */ /* 0x008fcc00078e0018 */
[----:B------:R-:W3:Y:S01]  /*0a20*/  @!P0 LDG.E.64 R24, desc[UR8][R24.64+0x8] ;  /* 0x0000080818188981 */ /* 0x000ee2000c1e1b00 */
[----:B0-----:R-:W-:-:S04]  /*0a30*/  @P0 IMAD.WIDE.U32 R16, R20, 0x8, R16 ;  /* 0x0000000814100825 */ /* 0x001fc800078e0010 */
[----:B-1----:R-:W-:Y:S02]  /*0a40*/  @P0 IMAD.WIDE.U32 R2, R20, 0x8, R2 ;  /* 0x0000000814020825 */ /* 0x002fe400078e0002 */
[----:B------:R-:W4:Y:S04]  /*0a50*/  @P0 LDG.E.64 R16, desc[UR8][R16.64+0x8] ;  /* 0x0000080810100981 */ /* 0x000f28000c1e1b00 */
[----:B------:R-:W5:Y:S01]  /*0a60*/  @P0 LDG.E.64 R2, desc[UR8][R2.64+0x8] ;  /* 0x0000080802020981 */ /* 0x000f62000c1e1b00 */
[----:B--2---:R-:W-:Y:S01]  /*0a70*/  ULEA UR4, UR5, UR4, 0x18 ;  /* 0x0000000405047291 */ /* 0x004fe2000f8ec0ff */
[----:B------:R-:W-:-:S05]  /*0a80*/  @!P0 IADD3 R26, PT, PT, R9, -R22, RZ ;  /* 0x80000016091a8210 */ /* 0x000fca0007ffe0ff */
[----:B------:R-:W-:Y:S01]  /*0a90*/  @!P0 LEA R32, R26, UR4, 0x3 ;  /* 0x000000041a208c11 */ /* 0x000fe2000f8e18ff */
[C---:B------:R-:W-:Y:S01]  /*0aa0*/  @P0 IMAD.IADD R26, R27.reuse, 0x1, -R22 ;  /* 0x000000011b1a0824 */ /* 0x040fe200078e0a16 */
[----:B------:R-:W-:-:S03]  /*0ab0*/  @P0 LEA R33, R27, UR4, 0x3 ;  /* 0x000000041b210c11 */ /* 0x000fc6000f8e18ff */
[----:B------:R-:W3:Y:S01]  /*0ac0*/  @!P0 LDS.64 R30, [R32+-0x8] ;  /* 0xfffff800201e8984 */ /* 0x000ee20000000a00 */
[----:B------:R-:W-:Y:S01]  /*0ad0*/  @P0 LEA R35, R26, UR4, 0x3 ;  /* 0x000000041a230c11 */ /* 0x000fe2000f8e18ff */
[----:B---3--:R-:W-:-:S04]  /*0ae0*/  @!P0 DFMA R24, -R30, R24, R28 ;  /* 0x000000181e18822b */ /* 0x008fc8000000011c */
[----:B------:R-:W-:-:S03]  /*0af0*/  @P0 IMAD R30, R22, 0x10, R35 ;  /* 0x00000010161e0824 */ /* 0x000fc600078e0223 */
[----:B------:R-:W-:Y:S04]  /*0b00*/  @!P0 STS.64 [R8+-0x8], R24 ;  /* 0xfffff81808008388 */ /* 0x000fe80000000a00 */
[----:B------:R-:W-:Y:S04]  /*0b10*/  @P0 LDS.64 R26, [R33+-0x8] ;  /* 0xfffff800211a0984 */ /* 0x000fe80000000a00 */
[----:B------:R-:W4:Y:S04]  /*0b20*/  @P0 LDS.64 R28, [R35+-0x8] ;  /* 0xfffff800231c0984 */ /* 0x000f280000000a00 */
[----:B------:R-:W5:Y:S01]  /*0b30*/  @P0 LDS.64 R30, [R30+-0x8] ;  /* 0xfffff8001e1e0984 */ /* 0x000f620000000a00 */
[----:B----4-:R-:W-:-:S08]  /*0b40*/  @P0 DFMA R16, -R28, R16, R26 ;  /* 0x000000101c10022b */ /* 0x010fd0000000011a */
[----:B-----5:R-:W-:-:S07]  /*0b50*/  @P0 DFMA R2, R2, -R30, R16 ;  /* 0x8000001e0202022b */ /* 0x020fce0000000010 */
[----:B------:R0:W-:Y:S04]  /*0b60*/  @P0 STS.64 [R33+-0x8], R2 ;  /* 0xfffff80221000388 */ /* 0x0001e80000000a00 */
.L_x_4:
[----:B------:R-:W-:Y:S05]  /*0b70*/  BSYNC.RECONVERGENT B0 ;  /* 0x0000000000007941 */ /* 0x000fea0003800200 */
.L_x_3:
[----:B------:R-:W-:Y:S01]  /*0b80*/  VIADD R20, R20, 0x1 ;  /* 0x0000000114147836 */ /* 0x000fe20000000000 */
[----:B------:R-:W-:Y:S01]  /*0b90*/  BAR.SYNC.DEFER_BLOCKING 0x0 ;  /* 0x0000000000007b1d */ /* 0x000fe20000010000 */
[----:B------:R-:W-:-:S03]  /*0ba0*/  MOV R22, R23 ;  /* 0x0000001700167202 */ /* 0x000fc60000000f00 */
[----:B01----:R-:W-:-:S04]  /*0bb0*/  I2FP.F32.U32 R3, R20 ;  /* 0x0000001400037245 */ /* 0x003fc80000201000 */
[----:B------:R-:W-:-:S13]  /*0bc0*/  FSETP.GT.AND P0, PT, R18, R3, PT ;  /* 0x000000031200720b */ /* 0x000fda0003f04000 */
[----:B------:R-:W-:Y:S05]  /*0bd0*/  @P0 BRA `(.L_x_6) ;  /* 0xfffffff8009c0947 */ /* 0x000fea000383ffff */
.L_x_2:
[----:B------:R-:W-:Y:S01]  /*0be0*/  ISETP.NE.AND P0, PT, R4, RZ, PT ;  /* 0x000000ff0400720c */ /* 0x000fe20003f05270 */
[----:B------:R-:W-:-:S12]  /*0bf0*/  BSSY.RECONVERGENT B0, `(.L_x_7) ;  /* 0x0000069000007945 */ /* 0x000fd80003800200 */
[----:B------:R-:W-:Y:S05]  /*0c00*/  @P0 BRA `(.L_x_8) ;  /* 0x00000004009c0947 */ /* 0x000fea0003800000 */
[----:B------:R-:W-:Y:S01]  /*0c10*/  FMUL R2, R6, 0.5 ;  /* 0x3f00000006027820 */ /* 0x000fe20000400000 */
[----:B------:R-:W-:Y:S01]  /*0c20*/  IMAD.MOV.U32 R19, RZ, RZ, 0x3dc6b27f ;  /* 0x3dc6b27fff137424 */ /* 0x000fe200078e00ff */
[----:B-1----:R-:W0:Y:S03]  /*0c30*/  LDC.64 R26, c[0x0][0x390] ;  /* 0x0000e400ff1a7b82 */ /* 0x002e260000000a00 */
[----:B------:R-:W-:-:S13]  /*0c40*/  FSETP.GEU.AND P0, PT, R2, 1.175494350822287508e-38, PT ;  /* 0x008000000200780b */ /* 0x000fda0003f0e000 */
[----:B------:R-:W-:-:S04]  /*0c50*/  @!P0 FMUL R2, R2, 8388608 ;  /* 0x4b00000002028820 */ /* 0x000fc80000400000 */
[----:B------:R-:W-:-:S05]  /*0c60*/  VIADD R3, R2, 0xc0cafb0d ;  /* 0xc0cafb0d02037836 */ /* 0x000fca0000000000 */
[----:B------:R-:W-:-:S04]  /*0c70*/  LOP3.LUT R17, R3, 0xff800000, RZ, 0xc0, !PT ;  /* 0xff80000003117812 */ /* 0x000fc800078ec0ff */
[----:B------:R-:W-:Y:S01]  /*0c80*/  I2FP.F32.S32 R16, R17 ;  /* 0x0000001100107245 */ /* 0x000fe20000201400 */
[----:B------:R-:W-:Y:S01]  /*0c90*/  IMAD.IADD R3, R2, 0x1, -R17 ;  /* 0x0000000102037824 */ /* 0x000fe200078e0a11 */
[----:B------:R-:W-:-:S03]  /*0ca0*/  MOV R17, 0x7f800000 ;  /* 0x7f80000000117802 */ /* 0x000fc60000000f00 */
[----:B------:R-:W-:-:S04]  /*0cb0*/  FADD R18, R3, -1 ;  /* 0xbf80000003127421 */ /* 0x000fc80000000000 */
[----:B------:R-:W-:-:S04]  /*0cc0*/  FFMA R3, R18, R19, -0.16845393180847167969 ;  /* 0xbe2c7f3012037423 */ /* 0x000fc80000000013 */
[----:B------:R-:W-:-:S04]  /*0cd0*/  FFMA R3, R18, R3, 0.1716887056827545166 ;  /* 0x3e2fcf2a12037423 */ /* 0x000fc80000000003 */
[----:B------:R-:W-:-:S04]  /*0ce0*/  FFMA R3, R18, R3, -0.17900948226451873779 ;  /* 0xbe374e4312037423 */ /* 0x000fc80000000003 */
[----:B------:R-:W-:-:S04]  /*0cf0*/  FFMA R3, R18, R3, 0.20512372255325317383 ;  /* 0x3e520bf412037423 */ /* 0x000fc80000000003 */
[----:B------:R-:W-:-:S04]  /*0d00*/  FFMA R3, R18, R3, -0.24046532809734344482 ;  /* 0xbe763c8b12037423 */ /* 0x000fc80000000003 */
[----:B------:R-:W-:-:S04]  /*0d10*/  FFMA R3, R18, R3, 0.28857114911079406738 ;  /* 0x3e93bf9912037423 */ /* 0x000fc80000000003 */
[----:B------:R-:W-:-:S04]  /*0d20*/  FFMA R3, R18, R3, -0.36067417263984680176 ;  /* 0xbeb8aa4912037423 */ /* 0x000fc80000000003 */
[----:B------:R-:W-:-:S04]  /*0d30*/  FFMA R3, R18, R3, 0.48089820146560668945 ;  /* 0x3ef6384a12037423 */ /* 0x000fc80000000003 */
[----:B------:R-:W-:-:S04]  /*0d40*/  FFMA R3, R18, R3, -0.72134751081466674805 ;  /* 0xbf38aa3b12037423 */ /* 0x000fc80000000003 */
[----:B------:R-:W-:Y:S01]  /*0d50*/  FMUL R19, R18, R3 ;  /* 0x0000000312137220 */ /* 0x000fe20000400000 */
[----:B------:R-:W-:Y:S02]  /*0d60*/  FSEL R3, RZ, -23, P0 ;  /* 0xc1b80000ff037808 */ /* 0x000fe40000000000 */
[----:B------:R-:W-:Y:S01]  /*0d70*/  ISETP.GT.U32.AND P0, PT, R2, 0x7f7fffff, PT ;  /* 0x7f7fffff0200780c */ /* 0x000fe20003f04070 */
[----:B------:R-:W-:Y:S02]  /*0d80*/  FMUL R19, R18, R19 ;  /* 0x0000001312137220 */ /* 0x000fe40000400000 */
[----:B------:R-:W-:Y:S02]  /*0d90*/  FFMA R3, R16, 1.1920928955078125e-07, R3 ;  /* 0x3400000010037823 */ /* 0x000fe40000000003 */
[----:B------:R-:W-:-:S04]  /*0da0*/  FFMA R18, R18, 1.4426950216293334961, R19 ;  /* 0x3fb8aa3b12127823 */ /* 0x000fc80000000013 */
[----:B------:R-:W-:Y:S02]  /*0db0*/  FADD R3, R3, R18 ;  /* 0x0000001203037221 */ /* 0x000fe40000000000 */
[----:B------:R-:W1:Y:S02]  /*0dc0*/  LDC.64 R18, c[0x0][0x3b0] ;  /* 0x0000ec00ff127b82 */ /* 0x000e640000000a00 */
[C---:B------:R-:W-:Y:S01]  /*0dd0*/  @P0 FFMA R3, R2.reuse, R17, +INF ;  /* 0x7f80000002030423 */ /* 0x040fe20000000011 */
[----:B------:R-:W-:-:S04]  /*0de0*/  FSETP.NEU.AND P0, PT, R2, RZ, PT ;  /* 0x000000ff0200720b */ /* 0x000fc80003f0d000 */
[----:B------:R-:W-:Y:S01]  /*0df0*/  FSEL R20, R3, -INF , P0 ;  /* 0xff80000003147808 */ /* 0x000fe20000000000 */
[----:B------:R-:W2:Y:S03]  /*0e00*/  LDC.64 R16, c[0x0][0x380] ;  /* 0x0000e000ff107b82 */ /* 0x000ea60000000a00 */
[----:B------:R-:W3:Y:S08]  /*0e10*/  FRND R2, R20 ;  /* 0x0000001400027307 */ /* 0x000ef00000201000 */
[----:B------:R-:W2:Y:S01]  /*0e20*/  F2I.NTZ R23, R20 ;  /* 0x0000001400177305 */ /* 0x000ea20000203100 */
[----:B---3--:R-:W-:-:S02]  /*0e30*/  FADD R22, R2, -1 ;  /* 0xbf80000002167421 */ /* 0x008fc40000000000 */
[----:B------:R-:W3:Y:S05]  /*0e40*/  LDC.64 R2, c[0x0][0x388] ;  /* 0x0000e200ff027b82 */ /* 0x000eea0000000a00 */
[----:B------:R-:W0:Y:S01]  /*0e50*/  F2I.TRUNC.NTZ R21, R22 ;  /* 0x0000001600157305 */ /* 0x000e22000020f100 */
[----:B--2---:R-:W-:-:S06]  /*0e60*/  IMAD.WIDE R16, R23, 0x8, R16 ;  /* 0x0000000817107825 */ /* 0x004fcc00078e0210 */
[----:B------:R-:W2:Y:S01]  /*0e70*/  LDG.E.64 R16, desc[UR8][R16.64] ;  /* 0x0000000810107981 */ /* 0x000ea2000c1e1b00 */
[----:B0-----:R-:W-:-:S04]  /*0e80*/  IMAD.WIDE R26, R21, 0x8, R26 ;  /* 0x00000008151a7825 */ /* 0x001fc800078e021a */
[----:B-1----:R-:W-:Y:S02]  /*0e90*/  IMAD.WIDE R18, R21, 0x8, R18 ;  /* 0x0000000815127825 */ /* 0x002fe400078e0212 */
[----:B------:R-:W2:Y:S02]  /*0ea0*/  LDG.E.64 R26, desc[UR8][R26.64] ;  /* 0x000000081a1a7981 */ /* 0x000ea4000c1e1b00 */
[----:B---3--:R-:W-:Y:S02]  /*0eb0*/  IMAD.WIDE R2, R23, 0x8, R2 ;  /* 0x0000000817027825 */ /* 0x008fe400078e0202 */
[----:B------:R-:W3:Y:S04]  /*0ec0*/  LDG.E.64 R18, desc[UR8][R18.64] ;  /* 0x0000000812127981 */ /* 0x000ee8000c1e1b00 */
[----:B------:R-:W3:Y:S01]  /*0ed0*/  LDG.E.64 R2, desc[UR8][R2.64] ;  /* 0x0000000802027981 */ /* 0x000ee2000c1e1b00 */
[----:B------:R-:W0:Y:S01]  /*0ee0*/  S2R R25, SR_CgaCtaId ;  /* 0x0000000000197919 */ /* 0x000e220000008800 */
[----:B------:R-:W-:-:S04]  /*0ef0*/  SHF.R.S32.HI R23, RZ, 0x1f, R0 ;  /* 0x0000001fff177819 */ /* 0x000fc80000011400 */
[----:B------:R-:W-:Y:S02]  /*0f00*/  LEA.HI R23, R23, R0, RZ, 0x2 ;  /* 0x0000000017177211 */ /* 0x000fe400078f10ff */
[----:B------:R-:W-:-:S03]  /*0f10*/  MOV R22, 0x400 ;  /* 0x0000040000167802 */ /* 0x000fc60000000f00 */
[----:B------:R-:W-:-:S05]  /*0f20*/  IMAD.SHL.U32 R0, R23, 0x2, RZ ;  /* 0x0000000217007824 */ /* 0x000fca00078e00ff */
[----:B------:R-:W-:Y:S01]  /*0f30*/  LOP3.LUT R0, R0, 0xfffffff8, RZ, 0xc0, !PT ;  /* 0xfffffff800007812 */ /* 0x000fe200078ec0ff */
[----:B------:R-:W-:Y:S01]  /*0f40*/  IMAD.MOV.U32 R28, RZ, RZ, 0x1 ;  /* 0x00000001ff1c7424 */ /* 0x000fe200078e00ff */
[----:B0-----:R-:W-:Y:S02]  /*0f50*/  LEA R25, R25, R22, 0x18 ;  /* 0x0000001619197211 */ /* 0x001fe400078ec0ff */
[----:B------:R-:W0:Y:S03]  /*0f60*/  LDS.64 R22, [R8+-0x8] ;  /* 0xfffff80008167984 */ /* 0x000e260000000a00 */
[----:B------:R-:W-:-:S05]  /*0f70*/  IMAD.IADD R41, R25, 0x1, R0 ;  /* 0x0000000119297824 */ /* 0x000fca00078e0200 */
[----:B------:R-:W1:Y:S01]  /*0f80*/  LDS.64 R24, [R41+-0x8] ;  /* 0xfffff80029187984 */ /* 0x000e620000000a00 */
[----:B--2---:R-:W-:-:S08]  /*0f90*/  DMUL R20, R26, R16 ;  /* 0x000000101a147228 */ /* 0x004fd00000000000 */
[----:B---3--:R-:W-:-:S06]  /*0fa0*/  DFMA R20, R2, R18, -R20 ;  /* 0x000000120214722b */ /* 0x008fcc0000000814 */
[----:B------:R-:W2:Y:S02]  /*0fb0*/  MUFU.RCP64H R29, R21 ;  /* 0x00000015001d7308 */ /* 0x000ea40000001800 */
[----:B--2---:R-:W-:-:S08]  /*0fc0*/  DFMA R30, -R20, R28, 1 ;  /* 0x3ff00000141e742b */ /* 0x004fd0000000011c */
[----:B------:R-:W-:-:S08]  /*0fd0*/  DFMA R30, R30, R30, R30 ;  /* 0x0000001e1e1e722b */ /* 0x000fd0000000001e */
[----:B------:R-:W-:Y:S02]  /*0fe0*/  DFMA R28, R28, R30, R28 ;  /* 0x0000001e1c1c722b */ /* 0x000fe4000000001c */
[----:B0-----:R-:W-:-:S06]  /*0ff0*/  DMUL R30, R26, R22 ;  /* 0x000000161a1e7228 */ /* 0x001fcc0000000000 */
[----:B------:R-:W-:Y:S02]  /*1000*/  DFMA R26, -R20, R28, 1 ;  /* 0x3ff00000141a742b */ /* 0x000fe4000000011c */
[----:B-1----:R-:W-:-:S06]  /*1010*/  DFMA R30, R24, R2, -R30 ;  /* 0x00000002181e722b */ /* 0x002fcc000000081e */
[----:B------:R-:W-:-:S08]  /*1020*/  DFMA R26, R28, R26, R28 ;  /* 0x0000001a1c1a722b */ /* 0x000fd0000000001c */
[----:B------:R-:W-:-:S08]  /*1030*/  DMUL R2, R30, R26 ;  /* 0x0000001a1e027228 */ /* 0x000fd00000000000 */
[----:B------:R-:W-:-:S08]  /*1040*/  DFMA R28, -R20, R2, R30 ;  /* 0x00000002141c722b */ /* 0x000fd0000000011e */
[----:B------:R-:W-:Y:S01]  /*1050*/  DFMA R2, R26, R28, R2 ;  /* 0x0000001c1a02722b */ /* 0x000fe20000000002 */
[----:B------:R-:W-:-:S09]  /*1060*/  FSETP.GEU.AND P1, PT, |R31|, 6.5827683646048100446e-37, PT ;  /* 0x036000001f00780b */ /* 0x000fd20003f2e200 */
[----:B------:R-:W-:-:S05]  /*1070*/  FFMA R0, RZ, R21, R3 ;  /* 0x00000015ff007223 */ /* 0x000fca0000000003 */
[----:B------:R-:W-:-:S13]  /*1080*/  FSETP.GT.AND P0, PT, |R0|, 1.469367938527859385e-39, PT ;  /* 0x001000000000780b */ /* 0x000fda0003f04200 */
[----:B------:R-:W-:Y:S05]  /*1090*/  @P0 BRA P1, `(.L_x_9) ;  /* 0x0000000000180947 */ /* 0x000fea0000800000 */
[----:B------:R-:W-:Y:S01]  /*10a0*/  MOV R28, R20 ;  /* 0x00000014001c7202 */ /* 0x000fe20000000f00 */
[----:B------:R-:W-:Y:S01]  /*10b0*/  IMAD.MOV.U32 R29, RZ, RZ, R21 ;  /* 0x000000ffff1d7224 */ /* 0x000fe200078e0015 */
[----:B------:R-:W-:-:S07]  /*10c0*/  MOV R0, 0x10e0 ;  /* 0x000010e000007802 */ /* 0x000fce0000000f00 */
[----:B------:R-:W-:Y:S05]  /*10d0*/  CALL.REL.NOINC `($__internal_0_$__cuda_sm20_div_rn_f64_full) ;  /* 0x0000000c00ac7944 */ /* 0x000fea0003c00000 */
[----:B------:R-:W-:Y:S02]  /*10e0*/  IMAD.MOV.U32 R2, RZ, RZ, R34 ;  /* 0x000000ffff027224 */ /* 0x000fe400078e0022 */
[----:B------:R-:W-:-:S07]  /*10f0*/  IMAD.MOV.U32 R3, RZ, RZ, R35 ;  /* 0x000000ffff037224 */ /* 0x000fce00078e0023 */
.L_x_9:
[----:B------:R-:W0:Y:S01]  /*1100*/  MUFU.RCP64H R27, R21 ;  /* 0x00000015001b7308 */ /* 0x000e220000001800 */
[----:B------:R-:W-:Y:S01]  /*1110*/  MOV R26, 0x1 ;  /* 0x00000001001a7802 */ /* 0x000fe20000000f00 */
[----:B------:R-:W-:-:S08]  /*1120*/  DMUL R16, R24, R16 ;  /* 0x0000001018107228 */ /* 0x000fd00000000000 */
[----:B------:R-:W-:Y:S02]  /*1130*/  DFMA R30, R22, R18, -R16 ;  /* 0x00000012161e722b */ /* 0x000fe40000000810 */
[----:B0-----:R-:W-:-:S08]  /*1140*/  DFMA R28, -R20, R26, 1 ;  /* 0x3ff00000141c742b */ /* 0x001fd0000000011a */
[----:B------:R-:W-:Y:S01]  /*1150*/  FSETP.GEU.AND P1, PT, |R31|, 6.5827683646048100446e-37, PT ;  /* 0x036000001f00780b */ /* 0x000fe20003f2e200 */
[----:B------:R-:W-:-:S08]  /*1160*/  DFMA R28, R28, R28, R28 ;  /* 0x0000001c1c1c722b */ /* 0x000fd0000000001c */
[----:B------:R-:W-:-:S08]  /*1170*/  DFMA R28, R26, R28, R26 ;  /* 0x0000001c1a1c722b */ /* 0x000fd0000000001a */
[----:B------:R-:W-:-:S08]  /*1180*/  DFMA R24, -R20, R28, 1 ;  /* 0x3ff000001418742b */ /* 0x000fd0000000011c */
[----:B------:R-:W-:-:S08]  /*1190*/  DFMA R24, R28, R24, R28 ;  /* 0x000000181c18722b */ /* 0x000fd0000000001c */
[----:B------:R-:W-:-:S08]  /*11a0*/  DMUL R16, R24, R30 ;  /* 0x0000001e18107228 */ /* 0x000fd00000000000 */
[----:B------:R-:W-:-:S08]  /*11b0*/  DFMA R18, -R20, R16, R30 ;  /* 0x000000101412722b */ /* 0x000fd0000000011e */
[----:B------:R-:W-:-:S10]  /*11c0*/  DFMA R16, R24, R18, R16 ;  /* 0x000000121810722b */ /* 0x000fd40000000010 */
[----:B------:R-:W-:-:S05]  /*11d0*/  FFMA R0, RZ, R21, R17 ;  /* 0x00000015ff007223 */ /* 0x000fca0000000011 */
[----:B------:R-:W-:-:S13]  /*11e0*/  FSETP.GT.AND P0, PT, |R0|, 1.469367938527859385e-39, PT ;  /* 0x001000000000780b */ /* 0x000fda0003f04200 */
[----:B------:R-:W-:Y:S05]  /*11f0*/  @P0 BRA P1, `(.L_x_10) ;  /* 0x0000000000180947 */ /* 0x000fea0000800000 */
[----:B------:R-:W-:Y:S01]  /*1200*/  IMAD.MOV.U32 R28, RZ, RZ, R20 ;  /* 0x000000ffff1c7224 */ /* 0x000fe200078e0014 */
[----:B------:R-:W-:Y:S01]  /*1210*/  MOV R0, 0x1240 ;  /* 0x0000124000007802 */ /* 0x000fe20000000f00 */
[----:B------:R-:W-:-:S07]  /*1220*/  IMAD.MOV.U32 R29, RZ, RZ, R21 ;  /* 0x000000ffff1d7224 */ /* 0x000fce00078e0015 */
[----:B------:R-:W-:Y:S05]  /*1230*/  CALL.REL.NOINC `($__internal_0_$__cuda_sm20_div_rn_f64_full) ;  /* 0x0000000c00547944 */ /* 0x000fea0003c00000 */
[----:B------:R-:W-:Y:S01]  /*1240*/  IMAD.MOV.U32 R16, RZ, RZ, R34 ;  /* 0x000000ffff107224 */ /* 0x000fe200078e0022 */
[----:B------:R-:W-:-:S07]  /*1250*/  MOV R17, R35 ;  /* 0x0000002300117202 */ /* 0x000fce0000000f00 */
.L_x_10:
[----:B------:R0:W-:Y:S04]  /*1260*/  STS.64 [R41+-0x8], R2 ;  /* 0xfffff80229007388 */ /* 0x0001e80000000a00 */
[----:B------:R0:W-:Y:S02]  /*1270*/  STS.64 [R8+-0x8], R16 ;  /* 0xfffff81008007388 */ /* 0x0001e40000000a00 */
.L_x_8:
[----:B------:R-:W-:Y:S05]  /*1280*/  BSYNC.RECONVERGENT B0 ;  /* 0x0000000000007941 */ /* 0x000fea0003800200 */
.L_x_7:
[----:B------:R-:W2:Y:S01]  /*1290*/  LDC R0, c[0x0][0x3f0] ;  /* 0x0000fc00ff007b82 */ /* 0x000ea20000000800 */
[----:B01----:R-:W-:-:S07]  /*12a0*/  HFMA2 R17, -RZ, RZ, 1.443359375, -0.2030029296875 ;  /* 0x3dc6b27fff117431 */ /* 0x003fce00000001ff */
[----:B------:R-:W-:Y:S01]  /*12b0*/  BAR.SYNC.DEFER_BLOCKING 0x0 ;  /* 0x0000000000007b1d */ /* 0x000fe20000010000 */
[----:B--2---:R-:W-:-:S13]  /*12c0*/  ISETP.GE.AND P0, PT, R0, 0x1, PT ;  /* 0x000000010000780c */ /* 0x004fda0003f06270 */
[----:B------:R-:W-:-:S04]  /*12d0*/  @!P0 FMUL R6, R6, 8388608 ;  /* 0x4b00000006068820 */ /* 0x000fc80000400000 */
[----:B------:R-:W-:-:S05]  /*12e0*/  VIADD R0, R6, 0xc0cafb0d ;  /* 0xc0cafb0d06007836 */ /* 0x000fca0000000000 */
[----:B------:R-:W-:-:S05]  /*12f0*/  LOP3.LUT R3, R0, 0xff800000, RZ, 0xc0, !PT ;  /* 0xff80000000037812 */ /* 0x000fca00078ec0ff */
[----:B------:R-:W-:Y:S01]  /*1300*/  IMAD.IADD R0, R6, 0x1, -R3 ;  /* 0x0000000106007824 */ /* 0x000fe200078e0a03 */
[----:B------:R-:W-:-:S03]  /*1310*/  I2FP.F32.S32 R3, R3 ;  /* 0x0000000300037245 */ /* 0x000fc60000201400 */
[----:B------:R-:W-:Y:S01]  /*1320*/  FADD R2, R0, -1 ;  /* 0xbf80000000027421 */ /* 0x000fe20000000000 */
[----:B------:R-:W-:Y:S02]  /*1330*/  FSEL R0, RZ, -23, P0 ;  /* 0xc1b80000ff007808 */ /* 0x000fe40000000000 */
[----:B------:R-:W-:Y:S01]  /*1340*/  ISETP.GT.U32.AND P0, PT, R6, 0x7f7fffff, PT ;  /* 0x7f7fffff0600780c */ /* 0x000fe20003f04070 */
[C---:B------:R-:W-:Y:S02]  /*1350*/  FFMA R17, R2.reuse, R17, -0.16845393180847167969 ;  /* 0xbe2c7f3002117423 */ /* 0x040fe40000000011 */
[----:B------:R-:W-:Y:S01]  /*1360*/  FFMA R0, R3, 1.1920928955078125e-07, R0 ;  /* 0x3400000003007823 */ /* 0x000fe20000000000 */
[----:B------:R-:W-:Y:S02]  /*1370*/  IMAD.MOV.U32 R3, RZ, RZ, 0x7f800000 ;  /* 0x7f800000ff037424 */ /* 0x000fe400078e00ff */
        /* <DEDUP_REMOVED lines=8> */
[----:B------:R-:W-:-:S04]  /*1400*/  FMUL R17, R2, R17 ;  /* 0x0000001102117220 */ /* 0x000fc80000400000 */
[----:B------:R-:W-:-:S04]  /*1410*/  FMUL R17, R2, R17 ;  /* 0x0000001102117220 */ /* 0x000fc80000400000 */
[----:B------:R-:W-:-:S04]  /*1420*/  FFMA R17, R2, 1.4426950216293334961, R17 ;  /* 0x3fb8aa3b02117823 */ /* 0x000fc80000000011 */
[----:B------:R-:W-:Y:S01]  /*1430*/  FADD R0, R0, R17 ;  /* 0x0000001100007221 */ /* 0x000fe20000000000 */
[C---:B------:R-:W-:Y:S01]  /*1440*/  @P0 FFMA R0, R6.reuse, R3, +INF ;  /* 0x7f80000006000423 */ /* 0x040fe20000000003 */
[----:B------:R-:W-:-:S04]  /*1450*/  FSETP.NEU.AND P0, PT, R6, RZ, PT ;  /* 0x000000ff0600720b */ /* 0x000fc80003f0d000 */
[----:B------:R-:W-:-:S06]  /*1460*/  FSEL R0, R0, -INF , P0 ;  /* 0xff80000000007808 */ /* 0x000fcc0000000000 */
[----:B------:R-:W0:Y:S02]  /*1470*/  FRND R0, R0 ;  /* 0x0000000000007307 */ /* 0x000e240000201000 */
[----:B0-----:R-:W-:-:S13]  /*1480*/  FSETP.GT.AND P0, PT, R0, 2, PT ;  /* 0x400000000000780b */ /* 0x001fda0003f04000 */
[----:B------:R-:W-:Y:S05]  /*1490*/  @!P0 BRA `(.L_x_11) ;  /* 0x0000000800088947 */ /* 0x000fea0003800000 */
[----:B------:R-:W0:Y:S01]  /*14a0*/  LDC R2, c[0x0][0x3f0] ;  /* 0x0000fc00ff027b82 */ /* 0x000e220000000800 */
[----:B------:R-:W-:Y:S01]  /*14b0*/  FADD R3, R0, -2 ;  /* 0xc000000000037421 */ /* 0x000fe20000000000 */
[----:B------:R-:W-:-:S03]  /*14c0*/  UMOV UR4, URZ ;  /* 0x000000ff00047c82 */ /* 0x000fc60008000000 */
[----:B------:R1:W2:Y:S03]  /*14d0*/  F2I.TRUNC.NTZ R6, R3 ;  /* 0x0000000300067305 */ /* 0x0002a6000020f100 */
.L_x_19:
[----:B------:R-:W-:Y:S01]  /*14e0*/  LEA.HI R0, R9, R9, RZ, 0x1 ;  /* 0x0000000909007211 */ /* 0x000fe200078f08ff */
[----:B------:R-:W-:Y:S01]  /*14f0*/  BSSY.RECONVERGENT B0, `(.L_x_12) ;  /* 0x0000076000007945 */ /* 0x000fe20003800200 */
[----:B0-----:R-:W-:Y:S02]  /*1500*/  IABS R20, R2 ;  /* 0x0000000200147213 */ /* 0x001fe40000000000 */
[----:B------:R-:W-:-:S04]  /*1510*/  LOP3.LUT R23, R0, 0xfffffffe, RZ, 0xc0, !PT ;  /* 0xfffffffe00177812 */ /* 0x000fc800078ec0ff */
[-C--:B------:R-:W-:Y:S02]  /*1520*/  IABS R19, R23.reuse ;  /* 0x0000001700137213 */ /* 0x080fe40000000000 */
[----:B------:R-:W-:Y:S02]  /*1530*/  IABS R22, R23 ;  /* 0x0000001700167213 */ /* 0x000fe40000000000 */
[----:B---3--:R-:W0:Y:S08]  /*1540*/  I2F.RP R8, R19 ;  /* 0x0000001300087306 */ /* 0x008e300000209400 */
[----:B0-----:R-:W0:Y:S02]  /*1550*/  MUFU.RCP R8, R8 ;  /* 0x0000000800087308 */ /* 0x001e240000001000 */
[----:B0-----:R-:W-:Y:S01]  /*1560*/  VIADD R16, R8, 0xffffffe ;  /* 0x0ffffffe08107836 */ /* 0x001fe20000000000 */
[----:B------:R-:W-:-:S05]  /*1570*/  IADD3 R8, PT, PT, RZ, -R22, RZ ;  /* 0x80000016ff087210 */ /* 0x000fca0007ffe0ff */
[----:B------:R0:W3:Y:S02]  /*1580*/  F2I.FTZ.U32.TRUNC.NTZ R17, R16 ;  /* 0x0000001000117305 */ /* 0x0000e4000021f000 */
[----:B0-----:R-:W-:Y:S01]  /*1590*/  IMAD.MOV.U32 R16, RZ, RZ, RZ ;  /* 0x000000ffff107224 */ /* 0x001fe200078e00ff */
[----:B---3--:R-:W-:-:S05]  /*15a0*/  IADD3 R18, PT, PT, RZ, -R17, RZ ;  /* 0x80000011ff127210 */ /* 0x008fca0007ffe0ff */
[----:B------:R-:W-:Y:S02]  /*15b0*/  IMAD R21, R18, R19, RZ ;  /* 0x0000001312157224 */ /* 0x000fe400078e02ff */
[----:B------:R-:W-:Y:S02]  /*15c0*/  IMAD.MOV.U32 R18, RZ, RZ, R20 ;  /* 0x000000ffff127224 */ /* 0x000fe400078e0014 */
[----:B------:R-:W-:-:S06]  /*15d0*/  IMAD.HI.U32 R17, R17, R21, R16 ;  /* 0x0000001511117227 */ /* 0x000fcc00078e0010 */
        /* <DEDUP_REMOVED lines=9> */
[----:B------:R-:W-:-:S06]  /*1670*/  @P0 IADD3 R17, PT, PT, R17, 0x1, RZ ;  /* 0x0000000111110810 */ /* 0x000fcc0007ffe0ff */
[----:B------:R-:W-:Y:S01]  /*1680*/  @!P2 IMAD.MOV R17, RZ, RZ, -R17 ;  /* 0x000000ffff11a224 */ /* 0x000fe200078e0a11 */
[----:B------:R-:W-:-:S04]  /*1690*/  @!P1 LOP3.LUT R17, RZ, R23, RZ, 0x33, !PT ;  /* 0x00000017ff119212 */ /* 0x000fc800078e33ff */
[----:B------:R-:W-:Y:S01]  /*16a0*/  ISETP.GE.AND P0, PT, R4, R17, PT ;  /* 0x000000110400720c */ /* 0x000fe20003f06270 */
[----:B------:R-:W-:Y:S01]  /*16b0*/  IMAD.MOV.U32 R17, RZ, RZ, R9 ;  /* 0x000000ffff117224 */ /* 0x000fe200078e0009 */
[----:B------:R-:W-:-:S11]  /*16c0*/  SHF.R.S32.HI R9, RZ, 0x1, R0 ;  /* 0x00000001ff097819 */ /* 0x000fd60000011400 */
[----:B------:R-:W-:Y:S05]  /*16d0*/  @P0 BRA `(.L_x_13) ;  /* 0x00000004005c0947 */ /* 0x000fea0003800000 */
[----:B------:R-:W-:Y:S02]  /*16e0*/  ISETP.NE.AND P0, PT, R4, RZ, PT ;  /* 0x000000ff0400720c */ /* 0x000fe40003f05270 */
[----:B------:R-:W-:-:S04]  /*16f0*/  SHF.R.S32.HI R0, RZ, 0x1f, R17 ;  /* 0x0000001fff007819 */ /* 0x000fc80000011411 */
[----:B------:R-:W-:-:S04]  /*1700*/  LEA.HI R0, R0, R17, RZ, 0x2 ;  /* 0x0000001100007211 */ /* 0x000fc800078f10ff */
[----:B------:R-:W-:-:S05]  /*1710*/  SHF.R.S32.HI R21, RZ, 0x2, R0 ;  /* 0x00000002ff157819 */ /* 0x000fca0000011400 */
[----:B------:R-:W-:Y:S01]  /*1720*/  IMAD R8, R9, R4, R21 ;  /* 0x0000000409087224 */ /* 0x000fe200078e0215 */
[----:B------:R-:W-:Y:S06]  /*1730*/  @P0 BRA `(.L_x_14) ;  /* 0x0000000000900947 */ /* 0x000fec0003800000 */
[----:B------:R-:W2:Y:S08]  /*1740*/  LDC.64 R28, c[0x0][0x3b0] ;  /* 0x0000ec00ff1c7b82 */ /* 0x000eb00000000a00 */
[----:B------:R-:W0:Y:S01]  /*1750*/  LDC.64 R16, c[0x0][0x390] ;  /* 0x0000e400ff107b82 */ /* 0x000e220000000a00 */
[----:B--2---:R-:W-:-:S06]  /*1760*/  IMAD.WIDE R28, R6, 0x8, R28 ;  /* 0x00000008061c7825 */ /* 0x004fcc00078e021c */
[----:B------:R-:W2:Y:S01]  /*1770*/  LDG.E.64 R28, desc[UR8][R28.64+-0x8] ;  /* 0xfffff8081c1c7981 */ /* 0x000ea2000c1e1b00 */
[----:B0-----:R-:W-:-:S06]  /*1780*/  IMAD.WIDE R16, R6, 0x8, R16 ;  /* 0x0000000806107825 */ /* 0x001fcc00078e0210 */
[----:B------:R-:W3:Y:S01]  /*1790*/  LDG.E.64 R16, desc[UR8][R16.64+-0x8] ;  /* 0xfffff80810107981 */ /* 0x000ee2000c1e1b00 */
[----:B------:R-:W0:Y:S01]  /*17a0*/  S2UR UR6, SR_CgaCtaId ;  /* 0x00000000000679c3 */ /* 0x000e220000008800 */
[----:B------:R-:W-:Y:S01]  /*17b0*/  UMOV UR5, 0x400 ;  /* 0x0000040000057882 */ /* 0x000fe20000000000 */
[----:B------:R-:W-:Y:S01]  /*17c0*/  IMAD.MOV.U32 R22, RZ, RZ, 0x1 ;  /* 0x00000001ff167424 */ /* 0x000fe200078e00ff */
[----:B------:R-:W-:Y:S01]  /*17d0*/  BSSY.RECONVERGENT B1, `(.L_x_15) ;  /* 0x0000018000017945 */ /* 0x000fe20003800200 */
[----:B0-----:R-:W-:-:S06]  /*17e0*/  ULEA UR5, UR6, UR5, 0x18 ;  /* 0x0000000506057291 */ /* 0x001fcc000f8ec0ff */
[----:B------:R-:W-:-:S04]  /*17f0*/  LEA R8, R8, UR5, 0x3 ;  /* 0x0000000508087c11 */ /* 0x000fc8000f8e18ff */
[----:B------:R-:W-:Y:S01]  /*1800*/  LEA R21, R21, R8, 0x3 ;  /* 0x0000000815157211 */ /* 0x000fe200078e18ff */
[----:B------:R-:W-:Y:S05]  /*1810*/  LDS.64 R18, [R8+-0x8] ;  /* 0xfffff80008127984 */ /* 0x000fea0000000a00 */
[----:B------:R-:W3:Y:S01]  /*1820*/  LDS.64 R20, [R21+-0x8] ;  /* 0xfffff80015147984 */ /* 0x000ee20000000a00 */
[----:B--2---:R-:W0:Y:S01]  /*1830*/  MUFU.RCP64H R23, R29 ;  /* 0x0000001d00177308 */ /* 0x004e220000001800 */
[----:B---3--:R-:W-:Y:S02]  /*1840*/  DFMA R30, -R16, R20, R18 ;  /* 0x00000014101e722b */ /* 0x008fe40000000112 */
        /* <DEDUP_REMOVED lines=12> */
[----:B------:R-:W-:-:S07]  /*1910*/  MOV R0, 0x1930 ;  /* 0x0000193000007802 */ /* 0x000fce0000000f00 */
[----:B-1----:R-:W-:Y:S05]  /*1920*/  CALL.REL.NOINC `($__internal_0_$__cuda_sm20_div_rn_f64_full) ;  /* 0x0000000400987944 */ /* 0x002fea0003c00000 */
[----:B------:R-:W-:Y:S01]  /*1930*/  IMAD.MOV.U32 R16, RZ, RZ, R34 ;  /* 0x000000ffff107224 */ /* 0x000fe200078e0022 */
[----:B------:R-:W-:-:S07]  /*1940*/  MOV R17, R35 ;  /* 0x0000002300117202 */ /* 0x000fce0000000f00 */
.L_x_16:
[----:B------:R-:W-:Y:S05]  /*1950*/  BSYNC.RECONVERGENT B1 ;  /* 0x0000000000017941 */ /* 0x000fea0003800200 */
.L_x_15:
[----:B------:R0:W-:Y:S01]  /*1960*/  STS.64 [R8+-0x8], R16 ;  /* 0xfffff81008007388 */ /* 0x0001e20000000a00 */
[----:B------:R-:W-:Y:S05]  /*1970*/  BRA `(.L_x_13) ;  /* 0x0000000000b47947 */ /* 0x000fea0003800000 */
.L_x_14:
[----:B------:R-:W2:Y:S08]  /*1980*/  LDC.64 R28, c[0x0][0x388] ;  /* 0x0000e200ff1c7b82 */ /* 0x000eb00000000a00 */
[----:B------:R-:W0:Y:S08]  /*1990*/  LDC.64 R18, c[0x0][0x380] ;  /* 0x0000e000ff127b82 */ /* 0x000e300000000a00 */
[----:B------:R-:W3:Y:S01]  /*19a0*/  LDC.64 R16, c[0x0][0x390] ;  /* 0x0000e400ff107b82 */ /* 0x000ee20000000a00 */
[----:B--2---:R-:W-:-:S06]  /*19b0*/  IMAD.WIDE R28, R6, 0x8, R28 ;  /* 0x00000008061c7825 */ /* 0x004fcc00078e021c */
[----:B------:R-:W2:Y:S01]  /*19c0*/  LDG.E.64 R28, desc[UR8][R28.64+-0x8] ;  /* 0xfffff8081c1c7981 */ /* 0x000ea2000c1e1b00 */
[----:B0-----:R-:W-:-:S06]  /*19d0*/  IMAD.WIDE R18, R6, 0x8, R18 ;  /* 0x0000000806127825 */ /* 0x001fcc00078e0212 */
[----:B------:R-:W4:Y:S01]  /*19e0*/  LDG.E.64 R18, desc[UR8][R18.64+-0x8] ;  /* 0xfffff80812127981 */ /* 0x000f22000c1e1b00 */
[----:B---3--:R-:W-:-:S06]  /*19f0*/  IMAD.WIDE R16, R6, 0x8, R16 ;  /* 0x0000000806107825 */ /* 0x008fcc00078e0210 */
[----:B------:R-:W3:Y:S01]  /*1a00*/  LDG.E.64 R16, desc[UR8][R16.64+-0x8] ;  /* 0xfffff80810107981 */ /* 0x000ee2000c1e1b00 */
[----:B------:R-:W0:Y:S01]  /*1a10*/  S2UR UR6, SR_CgaCtaId ;  /* 0x00000000000679c3 */ /* 0x000e220000008800 */
[----:B------:R-:W-:Y:S01]  /*1a20*/  UMOV UR5, 0x400 ;  /* 0x0000040000057882 */ /* 0x000fe20000000000 */
[----:B------:R-:W-:Y:S01]  /*1a30*/  IMAD.SHL.U32 R0, R0, 0x2, RZ ;  /* 0x0000000200007824 */ /* 0x000fe200078e00ff */
[----:B------:R-:W-:Y:S01]  /*1a40*/  BSSY.RECONVERGENT B1, `(.L_x_17) ;  /* 0x000001f000017945 */ /* 0x000fe20003800200 */
[----:B------:R-:W-:-:S03]  /*1a50*/  IMAD.MOV.U32 R24, RZ, RZ, 0x1 ;  /* 0x00000001ff187424 */ /* 0x000fc600078e00ff */
[----:B------:R-:W-:Y:S01]  /*1a60*/  LOP3.LUT R23, R0, 0xfffffff8, RZ, 0xc0, !PT ;  /* 0xfffffff800177812 */ /* 0x000fe200078ec0ff */
[----:B0-----:R-:W-:-:S06]  /*1a70*/  ULEA UR5, UR6, UR5, 0x18 ;  /* 0x0000000506057291 */ /* 0x001fcc000f8ec0ff */
[----:B------:R-:W-:-:S04]  /*1a80*/  LEA R8, R8, UR5, 0x3 ;  /* 0x0000000508087c11 */ /* 0x000fc8000f8e18ff */
[----:B------:R-:W-:Y:S01]  /*1a90*/  LEA R0, R21, R8, 0x3 ;  /* 0x0000000815007211 */ /* 0x000fe200078e18ff */
[----:B------:R-:W-:Y:S02]  /*1aa0*/  IMAD.IADD R26, R8, 0x1, -R23 ;  /* 0x00000001081a7824 */ /* 0x000fe400078e0a17 */
[----:B------:R-:W-:Y:S04]  /*1ab0*/  LDS.64 R22, [R8+-0x8] ;  /* 0xfffff80008167984 */ /* 0x000fe80000000a00 */
[----:B------:R-:W4:Y:S04]  /*1ac0*/  LDS.64 R26, [R26+-0x8] ;  /* 0xfffff8001a1a7984 */ /* 0x000f280000000a00 */
[----:B------:R-:W3:Y:S01]  /*1ad0*/  LDS.64 R20, [R0+-0x8] ;  /* 0xfffff80000147984 */ /* 0x000ee20000000a00 */
[----:B--2---:R-:W0:Y:S01]  /*1ae0*/  MUFU.RCP64H R25, R29 ;  /* 0x0000001d00197308 */ /* 0x004e220000001800 */
[----:B----4-:R-:W-:-:S08]  /*1af0*/  DFMA R18, -R18, R26, R22 ;  /* 0x0000001a1212722b */ /* 0x010fd00000000116 */
[----:B---3--:R-:W-:Y:S02]  /*1b00*/  DFMA R20, -R16, R20, R18 ;  /* 0x000000141014722b */ /* 0x008fe40000000112 */
[----:B0-----:R-:W-:-:S08]  /*1b10*/  DFMA R30, -R28, R24, 1 ;  /* 0x3ff000001c1e742b */ /* 0x001fd00000000118 */
[----:B------:R-:W-:Y:S01]  /*1b20*/  DFMA R30, R30, R30, R30 ;  /* 0x0000001e1e1e722b */ /* 0x000fe2000000001e */
[----:B------:R-:W-:-:S07]  /*1b30*/  FSETP.GEU.AND P1, PT, |R21|, 6.5827683646048100446e-37, PT ;  /* 0x036000001500780b */ /* 0x000fce0003f2e200 */
        /* <DEDUP_REMOVED lines=10> */
[----:B------:R-:W-:Y:S02]  /*1be0*/  MOV R31, R21 ;  /* 0x00000015001f7202 */ /* 0x000fe40000000f00 */
[----:B------:R-:W-:-:S07]  /*1bf0*/  MOV R0, 0x1c10 ;  /* 0x00001c1000007802 */ /* 0x000fce0000000f00 */
[----:B-1----:R-:W-:Y:S05]  /*1c00*/  CALL.REL.NOINC `($__internal_0_$__cuda_sm20_div_rn_f64_full) ;  /* 0x0000000000e07944 */ /* 0x002fea0003c00000 */
[----:B------:R-:W-:Y:S02]  /*1c10*/  IMAD.MOV.U32 R16, RZ, RZ, R34 ;  /* 0x000000ffff107224 */ /* 0x000fe400078e0022 */
[----:B------:R-:W-:-:S07]  /*1c20*/  IMAD.MOV.U32 R17, RZ, RZ, R35 ;  /* 0x000000ffff117224 */ /* 0x000fce00078e0023 */
.L_x_18:
[----:B------:R-:W-:Y:S05]  /*1c30*/  BSYNC.RECONVERGENT B1 ;  /* 0x0000000000017941 */ /* 0x000fea0003800200 */
.L_x_17:
[----:B------:R3:W-:Y:S02]  /*1c40*/  STS.64 [R8+-0x8], R16 ;  /* 0xfffff81008007388 */ /* 0x0007e40000000a00 */
.L_x_13:
[----:B------:R-:W-:Y:S05]  /*1c50*/  BSYNC.RECONVERGENT B0 ;  /* 0x0000000000007941 */ /* 0x000fea0003800200 */
.L_x_12:
[----:B------:R-:W-:Y:S01]  /*1c60*/  UIADD3 UR4, UPT, UPT, UR4, 0x1, URZ ;  /* 0x0000000104047890 */ /* 0x000fe2000fffe0ff */
[----:B------:R-:W-:Y:S01]  /*1c70*/  BAR.SYNC.DEFER_BLOCKING 0x0 ;  /* 0x0000000000007b1d */ /* 0x000fe20000010000 */
[----:B--2---:R-:W-:-:S04]  /*1c80*/  IADD3 R6, PT, PT, R6, -0x1, RZ ;  /* 0xffffffff06067810 */ /* 0x004fc80007ffe0ff */
[----:B------:R-:W-:-:S04]  /*1c90*/  I2FP.F32.U32 R0, UR4 ;  /* 0x0000000400007c45 */ /* 0x000fc80008201000 */
[----:B------:R-:W-:-:S13]  /*1ca0*/  FSETP.GT.AND P0, PT, R3, R0, PT ;  /* 0x000000000300720b */ /* 0x000fda0003f04000 */
[----:B------:R-:W-:Y:S05]  /*1cb0*/  @P0 BRA `(.L_x_19) ;  /* 0xfffffff800080947 */ /* 0x000fea000383ffff */
.L_x_11:
[----:B------:R-:W-:-:S13]  /*1cc0*/  ISETP.NE.AND P0, PT, R4, RZ, PT ;  /* 0x000000ff0400720c */ /* 0x000fda0003f05270 */
[----:B-1----:R-:W1:Y:S01]  /*1cd0*/  @P0 LDC.64 R2, c[0x0][0x398] ;  /* 0x0000e600ff020b82 */ /* 0x002e620000000a00 */
[----:B------:R-:W-:Y:S01]  /*1ce0*/  @P0 IMAD R5, R4, 0x2, R5 ;  /* 0x0000000204050824 */ /* 0x000fe200078e0205 */
[----:B0--3--:R-:W2:Y:S04]  /*1cf0*/  @!P0 LDG.E.64 R8, desc[UR8][R14.64] ;  /* 0x000000080e088981 */ /* 0x009ea8000c1e1b00 */
[----:B------:R-:W0:Y:S01]  /*1d00*/  @P0 LDS.64 R18, [R7+-0x8] ;  /* 0xfffff80007120984 */ /* 0x000e220000000a00 */
[----:B------:R-:W-:Y:S01]  /*1d10*/  IMAD.MOV.U32 R20, RZ, RZ, 0x1 ;  /* 0x00000001ff147424 */ /* 0x000fe200078e00ff */
[----:B------:R-:W0:Y:S01]  /*1d20*/  @P0 LDC.64 R24, c[0x0][0x3d8] ;  /* 0x0000f600ff180b82 */ /* 0x000e220000000a00 */
[----:B-1----:R-:W-:-:S05]  /*1d30*/  @P0 IMAD.WIDE R14, R5, 0x8, R2 ;  /* 0x00000008050e0825 */ /* 0x002fca00078e0202 */
[----:B------:R-:W0:Y:S02]  /*1d40*/  @P0 LDG.E.64 R16, desc[UR8][R14.64] ;  /* 0x000000080e100981 */ /* 0x000e24000c1e1b00 */
[----:B------:R-:W1:Y:S01]  /*1d50*/  @!P0 LDC.64 R10, c[0x0][0x3c8] ;  /* 0x0000f200ff0a8b82 */ /* 0x000e620000000a00 */
[----:B------:R-:W-:Y:S01]  /*1d60*/  @!P0 MOV R0, 0x400 ;  /* 0x0000040000008802 */ /* 0x000fe20000000f00 */
[----:B------:R-:W-:Y:S01]  /*1d70*/  BSSY.RECONVERGENT B0, `(.L_x_20) ;  /* 0x000001b000007945 */ /* 0x000fe20003800200 */
[----:B------:R-:W3:Y:S05]  /*1d80*/  @!P0 S2R R3, SR_CgaCtaId ;  /* 0x0000000000038919 */ /* 0x000eea0000008800 */
[----:B------:R-:W2:Y:S01]  /*1d90*/  @P0 LDC.64 R12, c[0x0][0x3e8] ;  /* 0x0000fa00ff0c0b82 */ /* 0x000ea20000000a00 */
[----:B-1----:R-:W1:Y:S01]  /*1da0*/  MUFU.RCP64H R21, R11 ;  /* 0x0000000b00157308 */ /* 0x002e620000001800 */
[----:B---3--:R-:W-:-:S05]  /*1db0*/  @!P0 LEA R0, R3, R0, 0x18 ;  /* 0x0000000003008211 */ /* 0x008fca00078ec0ff */
[----:B------:R-:W-:Y:S01]  /*1dc0*/  @!P0 LDS.64 R2, [R0] ;  /* 0x0000000000028984 */ /* 0x000fe20000000a00 */
[----:B-1----:R-:W-:-:S03]  /*1dd0*/  DFMA R22, R20, -R10, 1 ;  /* 0x3ff000001416742b */ /* 0x002fc6000000080a */
[----:B------:R-:W2:Y:S05]  /*1de0*/  @P0 LDS.64 R2, [R7] ;  /* 0x0000000007020984 */ /* 0x000eaa0000000a00 */
[----:B------:R-:W-:-:S08]  /*1df0*/  DFMA R22, R22, R22, R22 ;  /* 0x000000161616722b */ /* 0x000fd00000000016 */
[----:B------:R-:W-:Y:S02]  /*1e00*/  DFMA R22, R20, R22, R20 ;  /* 0x000000161416722b */ /* 0x000fe40000000014 */
[----:B0-----:R-:W-:-:S06]  /*1e10*/  @P0 DFMA R8, -R18, R24, R16 ;  /* 0x000000181208022b */ /* 0x001fcc0000000110 */
[----:B------:R-:W-:Y:S02]  /*1e20*/  DFMA R16, R22, -R10, 1 ;  /* 0x3ff000001610742b */ /* 0x000fe4000000080a */
[----:B--2---:R-:W-:-:S06]  /*1e30*/  DFMA R30, R2, -R12, R8 ;  /* 0x8000000c021e722b */ /* 0x004fcc0000000008 */
[----:B------:R-:W-:-:S08]  /*1e40*/  DFMA R16, R22, R16, R22 ;  /* 0x000000101610722b */ /* 0x000fd00000000016 */
[----:B------:R-:W-:Y:S01]  /*1e50*/  DMUL R6, R30, R16 ;  /* 0x000000101e067228 */ /* 0x000fe20000000000 */
[----:B------:R-:W-:-:S07]  /*1e60*/  FSETP.GEU.AND P1, PT, |R31|, 6.5827683646048100446e-37, PT ;  /* 0x036000001f00780b */ /* 0x000fce0003f2e200 */
[----:B------:R-:W-:-:S08]  /*1e70*/  DFMA R8, R6, -R10, R30 ;  /* 0x8000000a0608722b */ /* 0x000fd0000000001e */
[----:B------:R-:W-:-:S10]  /*1e80*/  DFMA R6, R16, R8, R6 ;  /* 0x000000081006722b */ /* 0x000fd40000000006 */
[----:B------:R-:W-:-:S05]  /*1e90*/  FFMA R0, RZ, R11, R7 ;  /* 0x0000000bff007223 */ /* 0x000fca0000000007 */
[----:B------:R-:W-:-:S13]  /*1ea0*/  FSETP.GT.AND P0, PT, |R0|, 1.469367938527859385e-39, PT ;  /* 0x001000000000780b */ /* 0x000fda0003f04200 */
[----:B------:R-:W-:Y:S05]  /*1eb0*/  @P0 BRA P1, `(.L_x_21) ;  /* 0x0000000000180947 */ /* 0x000fea0000800000 */
[----:B------:R-:W-:Y:S01]  /*1ec0*/  MOV R28, R10 ;  /* 0x0000000a001c7202 */ /* 0x000fe20000000f00 */
[----:B------:R-:W-:Y:S01]  /*1ed0*/  IMAD.MOV.U32 R29, RZ, RZ, R11 ;  /* 0x000000ffff1d7224 */ /* 0x000fe200078e000b */
[----:B------:R-:W-:-:S07]  /*1ee0*/  MOV R0, 0x1f00 ;  /* 0x00001f0000007802 */ /* 0x000fce0000000f00 */
[----:B------:R-:W-:Y:S05]  /*1ef0*/  CALL.REL.NOINC `($__internal_0_$__cuda_sm20_div_rn_f64_full) ;  /* 0x0000000000247944 */ /* 0x000fea0003c00000 */
[----:B------:R-:W-:Y:S01]  /*1f00*/  IMAD.MOV.U32 R6, RZ, RZ, R34 ;  /* 0x000000ffff067224 */ /* 0x000fe200078e0022 */
[----:B------:R-:W-:-:S07]  /*1f10*/  MOV R7, R35 ;  /* 0x0000002300077202 */ /* 0x000fce0000000f00 */
.L_x_21:
[----:B------:R-:W-:Y:S05]  /*1f20*/  BSYNC.RECONVERGENT B0 ;  /* 0x0000000000007941 */ /* 0x000fea0003800200 */
.L_x_20:
[----:B------:R-:W0:Y:S01]  /*1f30*/  LDC.64 R8, c[0x0][0x398] ;  /* 0x0000e600ff087b82 */ /* 0x000e220000000a00 */
[----:B------:R-:W-:Y:S01]  /*1f40*/  STG.E.64 desc[UR8][R14.64], R6 ;  /* 0x000000060e007986 */ /* 0x000fe2000c101b08 */
[----:B0-----:R-:W-:-:S05]  /*1f50*/  IMAD.WIDE R4, R5, 0x8, R8 ;  /* 0x0000000805047825 */ /* 0x001fca00078e0208 */
[----:B------:R-:W-:Y:S01]  /*1f60*/  STG.E.64 desc[UR8][R4.64+0x8], R2 ;  /* 0x0000080204007986 */ /* 0x000fe2000c101b08 */
[----:B------:R-:W-:Y:S06]  /*1f70*/  BAR.SYNC.DEFER_BLOCKING 0x0 ;  /* 0x0000000000007b1d */ /* 0x000fec0000010000 */
[----:B------:R-:W-:Y:S05]  /*1f80*/  EXIT ;  /* 0x000000000000794d */ /* 0x000fea0003800000 */
        .weak           $__internal_0_$__cuda_sm20_div_rn_f64_full
        .type           $__internal_0_$__cuda_sm20_div_rn_f64_full,@function
        .size           $__internal_0_$__cuda_sm20_div_rn_f64_full,(.L_x_28 - $__internal_0_$__cuda_sm20_div_rn_f64_full)
$__internal_0_$__cuda_sm20_div_rn_f64_full:
[C---:B------:R-:W-:Y:S01]  /*1f90*/  FSETP.GEU.AND P0, PT, |R29|.reuse, 1.469367938527859385e-39, PT ;  /* 0x001000001d00780b */ /* 0x040fe20003f0e200 */
[----:B------:R-:W-:Y:S01]  /*1fa0*/  IMAD.MOV.U32 R36, RZ, RZ, 0x1 ;  /* 0x00000001ff247424 */ /* 0x000fe200078e00ff */
[----:B------:R-:W-:Y:S01]  /*1fb0*/  LOP3.LUT R26, R29, 0x800fffff, RZ, 0xc0, !PT ;  /* 0x800fffff1d1a7812 */ /* 0x000fe200078ec0ff */
[----:B------:R-:W-:Y:S01]  /*1fc0*/  BSSY.RECONVERGENT B2, `(.L_x_22) ;  /* 0x0000054000027945 */ /* 0x000fe20003800200 */
[C---:B------:R-:W-:Y:S02]  /*1fd0*/  FSETP.GEU.AND P2, PT, |R31|.reuse, 1.469367938527859385e-39, PT ;  /* 0x001000001f00780b */ /* 0x040fe40003f4e200 */
[----:B------:R-:W-:Y:S01]  /*1fe0*/  LOP3.LUT R27, R26, 0x3ff00000, RZ, 0xfc, !PT ;  /* 0x3ff000001a1b7812 */ /* 0x000fe200078efcff */
[----:B------:R-:W-:Y:S01]  /*1ff0*/  IMAD.MOV.U32 R26, RZ, RZ, R28 ;  /* 0x000000ffff1a7224 */ /* 0x000fe200078e001c */
[----:B------:R-:W-:Y:S02]  /*2000*/  LOP3.LUT R43, R31, 0x7ff00000, RZ, 0xc0, !PT ;  /* 0x7ff000001f2b7812 */ /* 0x000fe400078ec0ff */
[----:B------:R-:W-:-:S02]  /*2010*/  LOP3.LUT R42, R29, 0x7ff00000, RZ, 0xc0, !PT ;  /* 0x7ff000001d2a7812 */ /* 0x000fc400078ec0ff */
[----:B------:R-:W-:Y:S01]  /*2020*/  MOV R40, 0x1ca00000 ;  /* 0x1ca0000000287802 */ /* 0x000fe20000000f00 */
[----:B------:R-:W-:Y:S01]  /*2030*/  @!P0 DMUL R26, R28, 8.98846567431157953865e+307 ;  /* 0x7fe000001c1a8828 */ /* 0x000fe20000000000 */
[----:B------:R-:W-:-:S03]  /*2040*/  ISETP.GE.U32.AND P1, PT, R43, R42, PT ;  /* 0x0000002a2b00720c */ /* 0x000fc60003f26070 */
[----:B------:R-:W-:Y:S02]  /*2050*/  @!P2 LOP3.LUT R32, R29, 0x7ff00000, RZ, 0xc0, !PT ;  /* 0x7ff000001d20a812 */ /* 0x000fe400078ec0ff */
[----:B------:R-:W0:Y:S02]  /*2060*/  MUFU.RCP64H R37, R27 ;  /* 0x0000001b00257308 */ /* 0x000e240000001800 */
[----:B------:R-:W-:Y:S01]  /*2070*/  @!P2 ISETP.GE.U32.AND P3, PT, R43, R32, PT ;  /* 0x000000202b00a20c */ /* 0x000fe20003f66070 */
[----:B------:R-:W-:Y:S01]  /*2080*/  IMAD.MOV.U32 R32, RZ, RZ, R30 ;  /* 0x000000ffff207224 */ /* 0x000fe200078e001e */
[----:B------:R-:W-:Y:S02]  /*2090*/  @!P0 LOP3.LUT R42, R27, 0x7ff00000, RZ, 0xc0, !PT ;  /* 0x7ff000001b2a8812 */ /* 0x000fe400078ec0ff */
[----:B------:R-:W-:-:S03]  /*20a0*/  @!P2 SEL R33, R40, 0x63400000, !P3 ;  /* 0x634000002821a807 */ /* 0x000fc60005800000 */
[----:B------:R-:W-:Y:S01]  /*20b0*/  VIADD R44, R42, 0xffffffff ;  /* 0xffffffff2a2c7836 */ /* 0x000fe20000000000 */
[----:B0-----:R-:W-:-:S08]  /*20c0*/  DFMA R34, R36, -R26, 1 ;  /* 0x3ff000002422742b */ /* 0x001fd0000000081a */
[----:B------:R-:W-:-:S08]  /*20d0*/  DFMA R34, R34, R34, R34 ;  /* 0x000000222222722b */ /* 0x000fd00000000022 */
[----:B------:R-:W-:Y:S01]  /*20e0*/  DFMA R34, R36, R34, R36 ;  /* 0x000000222422722b */ /* 0x000fe20000000024 */
[----:B------:R-:W-:Y:S02]  /*20f0*/  SEL R37, R40, 0x63400000, !P1 ;  /* 0x6340000028257807 */ /* 0x000fe40004800000 */
[--C-:B------:R-:W-:Y:S02]  /*2100*/  @!P2 LOP3.LUT R36, R33, 0x80000000, R31.reuse, 0xf8, !PT ;  /* 0x800000002124a812 */ /* 0x100fe400078ef81f */
[----:B------:R-:W-:Y:S02]  /*2110*/  LOP3.LUT R33, R37, 0x800fffff, R31, 0xf8, !PT ;  /* 0x800fffff25217812 */ /* 0x000fe400078ef81f */
[----:B------:R-:W-:Y:S01]  /*2120*/  @!P2 LOP3.LUT R37, R36, 0x100000, RZ, 0xfc, !PT ;  /* 0x001000002425a812 */ /* 0x000fe200078efcff */
[----:B------:R-:W-:Y:S01]  /*2130*/  @!P2 IMAD.MOV.U32 R36, RZ, RZ, RZ ;  /* 0x000000ffff24a224 */ /* 0x000fe200078e00ff */
[----:B------:R-:W-:-:S05]  /*2140*/  DFMA R38, R34, -R26, 1 ;  /* 0x3ff000002226742b */ /* 0x000fca000000081a */
[----:B------:R-:W-:-:S03]  /*2150*/  @!P2 DFMA R32, R32, 2, -R36 ;  /* 0x400000002020a82b */ /* 0x000fc60000000824 */
[----:B------:R-:W-:-:S07]  /*2160*/  DFMA R38, R34, R38, R34 ;  /* 0x000000262226722b */ /* 0x000fce0000000022 */
[----:B------:R-:W-:Y:S01]  /*2170*/  @!P2 LOP3.LUT R43, R33, 0x7ff00000, RZ, 0xc0, !PT ;  /* 0x7ff00000212ba812 */ /* 0x000fe200078ec0ff */
[----:B------:R-:W-:-:S03]  /*2180*/  DMUL R34, R38, R32 ;  /* 0x0000002026227228 */ /* 0x000fc60000000000 */
[----:B------:R-:W-:-:S04]  /*2190*/  IADD3 R36, PT, PT, R43, -0x1, RZ ;  /* 0xffffffff2b247810 */ /* 0x000fc80007ffe0ff */
[----:B------:R-:W-:Y:S01]  /*21a0*/  ISETP.GT.U32.AND P0, PT, R36, 0x7feffffe, PT ;  /* 0x7feffffe2400780c */ /* 0x000fe20003f04070 */
[----:B------:R-:W-:-:S03]  /*21b0*/  DFMA R36, R34, -R26, R32 ;  /* 0x8000001a2224722b */ /* 0x000fc60000000020 */
[----:B------:R-:W-:-:S05]  /*21c0*/  ISETP.GT.U32.OR P0, PT, R44, 0x7feffffe, P0 ;  /* 0x7feffffe2c00780c */ /* 0x000fca0000704470 */
[----:B------:R-:W-:-:S08]  /*21d0*/  DFMA R36, R38, R36, R34 ;  /* 0x000000242624722b */ /* 0x000fd00000000022 */
[----:B------:R-:W-:Y:S05]  /*21e0*/  @P0 BRA `(.L_x_23) ;  /* 0x0000000000700947 */ /* 0x000fea0003800000 */
[----:B------:R-:W-:Y:S01]  /*21f0*/  LOP3.LUT R34, R31, 0x7ff00000, RZ, 0xc0, !PT ;  /* 0x7ff000001f227812 */ /* 0x000fe200078ec0ff */
[----:B------:R-:W-:Y:S01]  /*2200*/  IMAD.MOV.U32 R38, RZ, RZ, RZ ;  /* 0x000000ffff267224 */ /* 0x000fe200078e00ff */
[----:B------:R-:W-:-:S04]  /*2210*/  LOP3.LUT R31, R29, 0x7ff00000, RZ, 0xc0, !PT ;  /* 0x7ff000001d1f7812 */ /* 0x000fc800078ec0ff */
[CC--:B------:R-:W-:Y:S02]  /*2220*/  VIADDMNMX R30, R34.reuse, -R31.reuse, 0xb9600000, !PT ;  /* 0xb9600000221e7446 */ /* 0x0c0fe4000780091f */
[----:B------:R-:W-:Y:S02]  /*2230*/  ISETP.GE.U32.AND P0, PT, R34, R31, PT ;  /* 0x0000001f2200720c */ /* 0x000fe40003f06070 */
[----:B------:R-:W-:Y:S02]  /*2240*/  VIMNMX R30, PT, PT, R30, 0x46a00000, PT ;  /* 0x46a000001e1e7848 */ /* 0x000fe40003fe0100 */
[----:B------:R-:W-:-:S05]  /*2250*/  SEL R31, R40, 0x63400000, !P0 ;  /* 0x63400000281f7807 */ /* 0x000fca0004000000 */
[----:B------:R-:W-:-:S05]  /*2260*/  IMAD.IADD R30, R30, 0x1, -R31 ;  /* 0x000000011e1e7824 */ /* 0x000fca00078e0a1f */
[----:B------:R-:W-:-:S06]  /*2270*/  IADD3 R39, PT, PT, R30, 0x7fe00000, RZ ;  /* 0x7fe000001e277810 */ /* 0x000fcc0007ffe0ff */
[----:B------:R-:W-:-:S10]  /*2280*/  DMUL R34, R36, R38 ;  /* 0x0000002624227228 */ /* 0x000fd40000000000 */
[----:B------:R-:W-:-:S13]  /*2290*/  FSETP.GTU.AND P0, PT, |R35|, 1.469367938527859385e-39, PT ;  /* 0x001000002300780b */ /* 0x000fda0003f0c200 */
[----:B------:R-:W-:Y:S05]  /*22a0*/  @P0 BRA `(.L_x_24) ;  /* 0x0000000000940947 */ /* 0x000fea0003800000 */
[----:B------:R-:W-:Y:S01]  /*22b0*/  DFMA R26, R36, -R26, R32 ;  /* 0x8000001a241a722b */ /* 0x000fe20000000020 */
[----:B------:R-:W-:-:S09]  /*22c0*/  IMAD.MOV.U32 R38, RZ, RZ, RZ ;  /* 0x000000ffff267224 */ /* 0x000fd200078e00ff */
[C---:B------:R-:W-:Y:S02]  /*22d0*/  FSETP.NEU.AND P0, PT, R27.reuse, RZ, PT ;  /* 0x000000ff1b00720b */ /* 0x040fe40003f0d000 */
[----:B------:R-:W-:-:S04]  /*22e0*/  LOP3.LUT R29, R27, 0x80000000, R29, 0x48, !PT ;  /* 0x800000001b1d7812 */ /* 0x000fc800078e481d */
[----:B------:R-:W-:-:S07]  /*22f0*/  LOP3.LUT R39, R29, R39, RZ, 0xfc, !PT ;  /* 0x000000271d277212 */ /* 0x000fce00078efcff */
[----:B------:R-:W-:Y:S05]  /*2300*/  @!P0 BRA `(.L_x_24) ;  /* 0x00000000007c8947 */ /* 0x000fea0003800000 */
[----:B------:R-:W-:Y:S01]  /*2310*/  IADD3 R27, PT, PT, -R30, RZ, RZ ;  /* 0x000000ff1e1b7210 */ /* 0x000fe20007ffe1ff */
[----:B------:R-:W-:-:S06]  /*2320*/  IMAD.MOV.U32 R26, RZ, RZ, RZ ;  /* 0x000000ffff1a7224 */ /* 0x000fcc00078e00ff */
[----:B------:R-:W-:Y:S02]  /*2330*/  DFMA R26, R34, -R26, R36 ;  /* 0x8000001a221a722b */ /* 0x000fe40000000024 */
[----:B------:R-:W-:-:S04]  /*2340*/  DMUL.RP R36, R36, R38 ;  /* 0x0000002624247228 */ /* 0x000fc80000008000 */
[----:B------:R-:W-:-:S04]  /*2350*/  IADD3 R26, PT, PT, -R30, -0x43300000, RZ ;  /* 0xbcd000001e1a7810 */ /* 0x000fc80007ffe1ff */
[----:B------:R-:W-:Y:S02]  /*2360*/  FSETP.NEU.AND P0, PT, |R27|, R26, PT ;  /* 0x0000001a1b00720b */ /* 0x000fe40003f0d200 */
[----:B------:R-:W-:Y:S02]  /*2370*/  LOP3.LUT R29, R37, R29, RZ, 0x3c, !PT ;  /* 0x0000001d251d7212 */ /* 0x000fe400078e3cff */
[----:B------:R-:W-:Y:S02]  /*2380*/  FSEL R34, R36, R34, !P0 ;  /* 0x0000002224227208 */ /* 0x000fe40004000000 */
[----:B------:R-:W-:Y:S01]  /*2390*/  FSEL R35, R29, R35, !P0 ;  /* 0x000000231d237208 */ /* 0x000fe20004000000 */
[----:B------:R-:W-:Y:S06]  /*23a0*/  BRA `(.L_x_24) ;  /* 0x0000000000547947 */ /* 0x000fec0003800000 */
.L_x_23:
[----:B------:R-:W-:-:S14]  /*23b0*/  DSETP.NAN.AND P0, PT, R30, R30, PT ;  /* 0x0000001e1e00722a */ /* 0x000fdc0003f08000 */
[----:B------:R-:W-:Y:S05]  /*23c0*/  @P0 BRA `(.L_x_25) ;  /* 0x0000000000440947 */ /* 0x000fea0003800000 */
[----:B------:R-:W-:-:S14]  /*23d0*/  DSETP.NAN.AND P0, PT, R28, R28, PT ;  /* 0x0000001c1c00722a */ /* 0x000fdc0003f08000 */
[----:B------:R-:W-:Y:S05]  /*23e0*/  @P0 BRA `(.L_x_26) ;  /* 0x0000000000300947 */ /* 0x000fea0003800000 */
[----:B------:R-:W-:Y:S01]  /*23f0*/  ISETP.NE.AND P0, PT, R43, R42, PT ;  /* 0x0000002a2b00720c */ /* 0x000fe20003f05270 */
[----:B------:R-:W-:Y:S01]  /*2400*/  IMAD.MOV.U32 R34, RZ, RZ, 0x0 ;  /* 0x00000000ff227424 */ /* 0x000fe200078e00ff */
[----:B------:R-:W-:-:S11]  /*2410*/  MOV R35, 0xfff80000 ;  /* 0xfff8000000237802 */ /* 0x000fd60000000f00 */
[----:B------:R-:W-:Y:S05]  /*2420*/  @!P0 BRA `(.L_x_24) ;  /* 0x0000000000348947 */ /* 0x000fea0003800000 */
[----:B------:R-:W-:Y:S02]  /*2430*/  ISETP.NE.AND P0, PT, R43, 0x7ff00000, PT ;  /* 0x7ff000002b00780c */ /* 0x000fe40003f05270 */
[----:B------:R-:W-:Y:S02]  /*2440*/  LOP3.LUT R35, R31, 0x80000000, R29, 0x48, !PT ;  /* 0x800000001f237812 */ /* 0x000fe400078e481d */
[----:B------:R-:W-:-:S13]  /*2450*/  ISETP.EQ.OR P0, PT, R42, RZ, !P0 ;  /* 0x000000ff2a00720c */ /* 0x000fda0004702670 */
[----:B------:R-:W-:Y:S01]  /*2460*/  @P0 LOP3.LUT R26, R35, 0x7ff00000, RZ, 0xfc, !PT ;  /* 0x7ff00000231a0812 */ /* 0x000fe200078efcff */
[----:B------:R-:W-:Y:S02]  /*2470*/  @!P0 IMAD.MOV.U32 R34, RZ, RZ, RZ ;  /* 0x000000ffff228224 */ /* 0x000fe400078e00ff */
[----:B------:R-:W-:Y:S01]  /*2480*/  @P0 IMAD.MOV.U32 R34, RZ, RZ, RZ ;  /* 0x000000ffff220224 */ /* 0x000fe200078e00ff */
[----:B------:R-:W-:Y:S01]  /*2490*/  @P0 MOV R35, R26 ;  /* 0x0000001a00230202 */ /* 0x000fe20000000f00 */
[----:B------:R-:W-:Y:S06]  /*24a0*/  BRA `(.L_x_24) ;  /* 0x0000000000147947 */ /* 0x000fec0003800000 */
.L_x_26:
[----:B------:R-:W-:Y:S01]  /*24b0*/  LOP3.LUT R35, R29, 0x80000, RZ, 0xfc, !PT ;  /* 0x000800001d237812 */ /* 0x000fe200078efcff */
[----:B------:R-:W-:Y:S01]  /*24c0*/  IMAD.MOV.U32 R34, RZ, RZ, R28 ;  /* 0x000000ffff227224 */ /* 0x000fe200078e001c */
[----:B------:R-:W-:Y:S06]  /*24d0*/  BRA `(.L_x_24) ;  /* 0x0000000000087947 */ /* 0x000fec0003800000 */
.L_x_25:
[----:B------:R-:W-:Y:S01]  /*24e0*/  LOP3.LUT R35, R31, 0x80000, RZ, 0xfc, !PT ;  /* 0x000800001f237812 */ /* 0x000fe200078efcff */
[----:B------:R-:W-:-:S07]  /*24f0*/  IMAD.MOV.U32 R34, RZ, RZ, R30 ;  /* 0x000000ffff227224 */ /* 0x000fce00078e001e */
.L_x_24:
[----:B------:R-:W-:Y:S05]  /*2500*/  BSYNC.RECONVERGENT B2 ;  /* 0x0000000000027941 */ /* 0x000fea0003800200 */
.L_x_22:
[----:B------:R-:W-:Y:S01]  /*2510*/  MOV R26, R0 ;  /* 0x00000000001a7202 */ /* 0x000fe20000000f00 */
[----:B------:R-:W-:-:S04]  /*2520*/  IMAD.MOV.U32 R27, RZ, RZ, 0x0 ;  /* 0x00000000ff1b7424 */ /* 0x000fc800078e00ff */
[----:B------:R-:W-:Y:S05]  /*2530*/  RET.REL.NODEC R26 `(_Z24sharedMemCyclicReductionPdS_S_S_S_S_S_S_S_dddddiii) ;  /* 0xffffffd81ab07950 */ /* 0x000fea0003c3ffff */
.L_x_27:
[----:B------:R-:W-:-:S00]  /*2540*/  BRA `(.L_x_27) ;  /* 0xfffffffc00fc7947 */ /* 0x000fc0000383ffff */
[----:B------:R-:W-:-:S00]  /*2550*/  NOP ;  /* 0x0000000000007918 */ /* 0x000fc00000000000 */
        /* <DEDUP_REMOVED lines=10> */
.L_x_28:


//--------------------- .nv.shared._Z24sharedMemCyclicReductionPdS_S_S_S_S_S_S_S_dddddiii --------------------------
	.section	.nv.shared._Z24sharedMemCyclicReductionPdS_S_S_S_S_S_S_S_dddddiii,"aw",@nobits
	.sectionflags	@""
	.align	8
.nv.shared._Z24sharedMemCyclicReductionPdS_S_S_S_S_S_S_S_dddddiii:
	.zero		2048


//--------------------- .nv.shared.reserved.0     --------------------------
	.section	.nv.shared.reserved.0,"aw",@nobits
	.weak		__nv_reservedSMEM_offset_0_alias
	.size		__nv_reservedSMEM_offset_0_alias, 0, 64
	.other		__nv_reservedSMEM_offset_0_alias,@"STO_CUDA_RESERVED_SHARED STV_DEFAULT"
__nv_reservedSMEM_offset_0_alias:
	.zero		0
	.zero		64


//--------------------- .nv.constant0._Z24sharedMemCyclicReductionPdS_S_S_S_S_S_S_S_dddddiii --------------------------
	.section	.nv.constant0._Z24sharedMemCyclicReductionPdS_S_S_S_S_S_S_S_dddddiii,"a",@progbits
	.sectionflags	@""
	.align	4
.nv.constant0._Z24sharedMemCyclicReductionPdS_S_S_S_S_S_S_S_dddddiii:
	.zero		1020


//--------------------- SYMBOLS --------------------------

	.type		.nv.reservedSmem.offset0,@object
	.size		.nv.reservedSmem.offset0,0x4
	.type		.nv.reservedSmem.cap,@object
	.size		.nv.reservedSmem.cap,0x4
